	.target	sm_90a

	.elftype	@"ET_EXEC"


//--------------------- .note.nv.tkinfo           --------------------------
	.section	.note.nv.tkinfo,"",@"SHT_NOTE"
	.sectionflags	@"SHF_NOTE_NV_TKINFO"
	.tkinfo
        /*0018*/ 	.word	0x00000002
        /*0030*/ 	.string	""
        /*0030*/ 	.string	"ptxas"
        /*0030*/ 	.string	"Cuda compilation tools, release 13.0, V13.0.88"
        /*0030*/ 	.string	"Build cuda_13.0.r13.0/compiler.36424714_0"
        /*0030*/ 	.string	"-v  -suppress-debug-info  -lineinfo  -arch sm_90a "



//--------------------- .note.nv.cuinfo           --------------------------
	.section	.note.nv.cuinfo,"",@"SHT_NOTE"
	.sectionflags	@"SHF_NOTE_NV_CUINFO"
        /*0018*/ 	.short	0x0002
        /*001a*/ 	.short	0x005a
        /*001c*/ 	.short	0x0082
	.zero		2


//--------------------- .nv.info                  --------------------------
	.section	.nv.info,"",@"SHT_CUDA_INFO"
	.align	4


	//----- nvinfo : EIATTR_REGCOUNT
	.align		4
        /*0000*/ 	.byte	0x04, 0x2f
        /*0002*/ 	.short	(.L_1 - .L_0)
	.align		4
.L_0:
        /*0004*/ 	.word	index@(matmul_kernel)
        /*0008*/ 	.word	0x000000fe


	//----- nvinfo : EIATTR_FRAME_SIZE
	.align		4
.L_1:
        /*000c*/ 	.byte	0x04, 0x11
        /*000e*/ 	.short	(.L_3 - .L_2)
	.align		4
.L_2:
        /*0010*/ 	.word	index@(matmul_kernel)
        /*0014*/ 	.word	0x00000000


	//----- nvinfo : EIATTR_MIN_STACK_SIZE
	.align		4
.L_3:
        /*0018*/ 	.byte	0x04, 0x12
        /*001a*/ 	.short	(.L_5 - .L_4)
	.align		4
.L_4:
        /*001c*/ 	.word	index@(matmul_kernel)
        /*0020*/ 	.word	0x00000000
.L_5:


//--------------------- .nv.compat                --------------------------
	.section	.nv.compat,"",@"SHT_CUDA_COMPAT_INFO"
	.align	4
        /*0000*/ 	.byte	0x02, 0x09, 0x01, 0x00, 0x02, 0x02, 0x04, 0x00, 0x02, 0x05, 0x05, 0x00, 0x03, 0x07, 0x01, 0x01
        /*0010*/ 	.byte	0x02, 0x03, 0x00, 0x00, 0x02, 0x06, 0x01, 0x00, 0x04, 0x0b, 0x08, 0x00, 0x00, 0x00, 0x00, 0x00
        /*0020*/ 	.byte	0x00, 0x00, 0x00, 0x00


//--------------------- .nv.info.matmul_kernel    --------------------------
	.section	.nv.info.matmul_kernel,"",@"SHT_CUDA_INFO"
	.sectionflags	@""
	.align	4


	//----- nvinfo : EIATTR_CUDA_API_VERSION
	.align		4
        /*0000*/ 	.byte	0x04, 0x37
        /*0002*/ 	.short	(.L_7 - .L_6)
.L_6:
        /*0004*/ 	.word	0x00000082


	//----- nvinfo : EIATTR_KPARAM_INFO
	.align		4
.L_7:
        /*0008*/ 	.byte	0x04, 0x17
        /*000a*/ 	.short	(.L_9 - .L_8)
.L_8:
        /*000c*/ 	.word	0x00000000
        /*0010*/ 	.short	0x000d
        /*0012*/ 	.short	0x0048
        /*0014*/ 	.byte	0x00, 0xf4, 0x21, 0x00


	//----- nvinfo : EIATTR_KPARAM_INFO
	.align		4
.L_9:
        /*0018*/ 	.byte	0x04, 0x17
        /*001a*/ 	.short	(.L_11 - .L_10)
.L_10:
        /*001c*/ 	.word	0x00000000
        /*0020*/ 	.short	0x000c
        /*0022*/ 	.short	0x0040
        /*0024*/ 	.byte	0x00, 0xf4, 0x21, 0x00


	//----- nvinfo : EIATTR_KPARAM_INFO
	.align		4
.L_11:
        /*0028*/ 	.byte	0x04, 0x17
        /*002a*/ 	.short	(.L_13 - .L_12)
.L_12:
        /*002c*/ 	.word	0x00000000
        /*0030*/ 	.short	0x000b
        /*0032*/ 	.short	0x0038
        /*0034*/ 	.byte	0x00, 0xf0, 0x11, 0x00


	//----- nvinfo : EIATTR_KPARAM_INFO
	.align		4
.L_13:
        /*0038*/ 	.byte	0x04, 0x17
        /*003a*/ 	.short	(.L_15 - .L_14)
.L_14:
        /*003c*/ 	.word	0x00000000
        /*0040*/ 	.short	0x000a
        /*0042*/ 	.short	0x0034
        /*0044*/ 	.byte	0x00, 0xf0, 0x11, 0x00


	//----- nvinfo : EIATTR_KPARAM_INFO
	.align		4
.L_15:
        /*0048*/ 	.byte	0x04, 0x17
        /*004a*/ 	.short	(.L_17 - .L_16)
.L_16:
        /*004c*/ 	.word	0x00000000
        /*0050*/ 	.short	0x0009
        /*0052*/ 	.short	0x0030
        /*0054*/ 	.byte	0x00, 0xf0, 0x11, 0x00


	//----- nvinfo : EIATTR_KPARAM_INFO
	.align		4
.L_17:
        /*0058*/ 	.byte	0x04, 0x17
        /*005a*/ 	.short	(.L_19 - .L_18)
.L_18:
        /*005c*/ 	.word	0x00000000
        /*0060*/ 	.short	0x0008
        /*0062*/ 	.short	0x002c
        /*0064*/ 	.byte	0x00, 0xf0, 0x11, 0x00


	//----- nvinfo : EIATTR_KPARAM_INFO
	.align		4
.L_19:
        /*0068*/ 	.byte	0x04, 0x17
        /*006a*/ 	.short	(.L_21 - .L_20)
.L_20:
        /*006c*/ 	.word	0x00000000
        /*0070*/ 	.short	0x0007
        /*0072*/ 	.short	0x0028
        /*0074*/ 	.byte	0x00, 0xf0, 0x11, 0x00


	//----- nvinfo : EIATTR_KPARAM_INFO
	.align		4
.L_21:
        /*0078*/ 	.byte	0x04, 0x17
        /*007a*/ 	.short	(.L_23 - .L_22)
.L_22:
        /*007c*/ 	.word	0x00000000
        /*0080*/ 	.short	0x0006
        /*0082*/ 	.short	0x0024
        /*0084*/ 	.byte	0x00, 0xf0, 0x11, 0x00


	//----- nvinfo : EIATTR_KPARAM_INFO
	.align		4
.L_23:
        /*0088*/ 	.byte	0x04, 0x17
        /*008a*/ 	.short	(.L_25 - .L_24)
.L_24:
        /*008c*/ 	.word	0x00000000
        /*0090*/ 	.short	0x0005
        /*0092*/ 	.short	0x0020
        /*0094*/ 	.byte	0x00, 0xf0, 0x11, 0x00


	//----- nvinfo : EIATTR_KPARAM_INFO
	.align		4
.L_25:
        /*0098*/ 	.byte	0x04, 0x17
        /*009a*/ 	.short	(.L_27 - .L_26)
.L_26:
        /*009c*/ 	.word	0x00000000
        /*00a0*/ 	.short	0x0004
        /*00a2*/ 	.short	0x001c
        /*00a4*/ 	.byte	0x00, 0xf0, 0x11, 0x00


	//----- nvinfo : EIATTR_KPARAM_INFO
	.align		4
.L_27:
        /*00a8*/ 	.byte	0x04, 0x17
        /*00aa*/ 	.short	(.L_29 - .L_28)
.L_28:
        /*00ac*/ 	.word	0x00000000
        /*00b0*/ 	.short	0x0003
        /*00b2*/ 	.short	0x0018
        /*00b4*/ 	.byte	0x00, 0xf0, 0x11, 0x00


	//----- nvinfo : EIATTR_KPARAM_INFO
	.align		4
.L_29:
        /*00b8*/ 	.byte	0x04, 0x17
        /*00ba*/ 	.short	(.L_31 - .L_30)
.L_30:
        /*00bc*/ 	.word	0x00000000
        /*00c0*/ 	.short	0x0002
        /*00c2*/ 	.short	0x0010
        /*00c4*/ 	.byte	0x00, 0xf4, 0x21, 0x00


	//----- nvinfo : EIATTR_KPARAM_INFO
	.align		4
.L_31:
        /*00c8*/ 	.byte	0x04, 0x17
        /*00ca*/ 	.short	(.L_33 - .L_32)
.L_32:
        /*00cc*/ 	.word	0x00000000
        /*00d0*/ 	.short	0x0001
        /*00d2*/ 	.short	0x0008
        /*00d4*/ 	.byte	0x00, 0xf4, 0x21, 0x00


	//----- nvinfo : EIATTR_KPARAM_INFO
	.align		4
.L_33:
        /*00d8*/ 	.byte	0x04, 0x17
        /*00da*/ 	.short	(.L_35 - .L_34)
.L_34:
        /*00dc*/ 	.word	0x00000000
        /*00e0*/ 	.short	0x0000
        /*00e2*/ 	.short	0x0000
        /*00e4*/ 	.byte	0x00, 0xf4, 0x21, 0x00


	//----- nvinfo : EIATTR_SPARSE_MMA_MASK
	.align		4
.L_35:
        /*00e8*/ 	.byte	0x03, 0x50
        /*00ea*/ 	.short	0x0000


	//----- nvinfo : EIATTR_MAXREG_COUNT
	.align		4
        /*00ec*/ 	.byte	0x03, 0x1b
        /*00ee*/ 	.short	0x00ff


	//----- nvinfo : EIATTR_NUM_BARRIERS
	.align		4
        /*00f0*/ 	.byte	0x02, 0x4c
        /*00f2*/ 	.byte	0x01
	.zero		1


	//----- nvinfo : EIATTR_MERCURY_ISA_VERSION
	.align		4
        /*00f4*/ 	.byte	0x03, 0x5f
        /*00f6*/ 	.short	0x0101


	//----- nvinfo : EIATTR_EXIT_INSTR_OFFSETS
	.align		4
        /*00f8*/ 	.byte	0x04, 0x1c
        /*00fa*/ 	.short	(.L_37 - .L_36)


	//   ....[0]....
.L_36:
        /*00fc*/ 	.word	0x000056a0


	//   ....[1]....
        /*0100*/ 	.word	0x000056d0


	//----- nvinfo : EIATTR_REQNTID
	.align		4
.L_37:
        /*0104*/ 	.byte	0x04, 0x10
        /*0106*/ 	.short	(.L_39 - .L_38)
.L_38:
        /*0108*/ 	.word	0x00000080
        /*010c*/ 	.word	0x00000001
        /*0110*/ 	.word	0x00000001


	//----- nvinfo : EIATTR_CBANK_PARAM_SIZE
	.align		4
.L_39:
        /*0114*/ 	.byte	0x03, 0x19
        /*0116*/ 	.short	0x0050


	//----- nvinfo : EIATTR_PARAM_CBANK
	.align		4
        /*0118*/ 	.byte	0x04, 0x0a
        /*011a*/ 	.short	(.L_41 - .L_40)
	.align		4
.L_40:
        /*011c*/ 	.word	index@(.nv.constant0.matmul_kernel)
        /*0120*/ 	.short	0x0210
        /*0122*/ 	.short	0x0050


	//----- nvinfo : EIATTR_SW_WAR
	.align		4
.L_41:
        /*0124*/ 	.byte	0x04, 0x36
        /*0126*/ 	.short	(.L_43 - .L_42)
.L_42:
        /*0128*/ 	.word	0x00000008
.L_43:


//--------------------- .nv.callgraph             --------------------------
	.section	.nv.callgraph,"",@"SHT_CUDA_CALLGRAPH"
	.align	4
	.sectionentsize	8
	.align		4
        /*0000*/ 	.word	0x00000000
	.align		4
        /*0004*/ 	.word	0xffffffff
	.align		4
        /*0008*/ 	.word	0x00000000
	.align		4
        /*000c*/ 	.word	0xfffffffe
	.align		4
        /*0010*/ 	.word	0x00000000
	.align		4
        /*0014*/ 	.word	0xfffffffd
	.align		4
        /*0018*/ 	.word	0x00000000
	.align		4
        /*001c*/ 	.word	0xfffffffc


//--------------------- .text.matmul_kernel       --------------------------
	.section	.text.matmul_kernel,"ax",@progbits
	.align	128
        .global         matmul_kernel
        .type           matmul_kernel,@function
        .size           matmul_kernel,(.L_x_3 - matmul_kernel)
        .other          matmul_kernel,@"STO_CUDA_ENTRY STV_DEFAULT"
matmul_kernel:
.text.matmul_kernel:
[----:B------:R-:W-:Y:S08]  /*0000*/  LDC R1, c[0x0][0x28] ;  /* 0x00000a00ff017b82 */ /* 0x000ff00000000800 */
[----:B------:R-:W0:Y:S01]  /*0010*/  LDC.64 R44, c[0x0][0x228] ;  /* 0x00008a00ff2c7b82 */ /* 0x000e220000000a00 */
[----:B------:R-:W1:Y:S01]  /*0020*/  S2R R5, SR_CTAID.X ;  /* 0x0000000000057919 */ /* 0x000e620000002500 */
[----:B------:R-:W-:Y:S01]  /*0030*/  UMOV UR4, 0x400 ;  /* 0x0000040000047882 */ /* 0x000fe20000000000 */
[----:B------:R-:W-:Y:S01]  /*0040*/  ULDC.64 UR14, c[0x0][0x208] ;  /* 0x00008200000e7ab9 */ /* 0x000fe20000000a00 */
[----:B------:R-:W-:Y:S01]  /*0050*/  CS2R R24, SRZ ;  /* 0x0000000000187805 */ /* 0x000fe2000001ff00 */
[----:B------:R-:W2:Y:S01]  /*0060*/  S2R R73, SR_TID.X ;  /* 0x0000000000497919 */ /* 0x000ea20000002100 */
[----:B------:R-:W-:-:S02]  /*0070*/  CS2R R26, SRZ ;  /* 0x00000000001a7805 */ /* 0x000fc4000001ff00 */
[----:B------:R-:W-:Y:S01]  /*0080*/  CS2R R36, SRZ ;  /* 0x0000000000247805 */ /* 0x000fe2000001ff00 */
[----:B------:R-:W3:Y:S01]  /*0090*/  LDC R174, c[0x0][0x230] ;  /* 0x00008c00ffae7b82 */ /* 0x000ee20000000800 */
[----:B------:R-:W-:Y:S02]  /*00a0*/  CS2R R38, SRZ ;  /* 0x0000000000267805 */ /* 0x000fe4000001ff00 */
[----:B------:R-:W-:Y:S02]  /*00b0*/  CS2R R40, SRZ ;  /* 0x0000000000287805 */ /* 0x000fe4000001ff00 */
[----:B------:R-:W-:Y:S02]  /*00c0*/  CS2R R42, SRZ ;  /* 0x00000000002a7805 */ /* 0x000fe4000001ff00 */
[----:B------:R-:W-:Y:S02]  /*00d0*/  CS2R R48, SRZ ;  /* 0x0000000000307805 */ /* 0x000fe4000001ff00 */
[----:B------:R-:W-:Y:S01]  /*00e0*/  CS2R R50, SRZ ;  /* 0x0000000000327805 */ /* 0x000fe2000001ff00 */
[----:B------:R-:W4:Y:S01]  /*00f0*/  S2UR UR12, SR_CgaCtaId ;  /* 0x00000000000c79c3 */ /* 0x000f220000008800 */
[----:B0-----:R-:W-:-:S05]  /*0100*/  VIADD R0, R45, 0x3f ;  /* 0x0000003f2d007836 */ /* 0x001fca0000000000 */
[----:B------:R-:W-:Y:S01]  /*0110*/  SHF.R.S32.HI R3, RZ, 0x1f, R0 ;  /* 0x0000001fff037819 */ /* 0x000fe20000011400 */
[----:B---3--:R-:W-:-:S03]  /*0120*/  VIADD R174, R174, 0x3f ;  /* 0x0000003faeae7836 */ /* 0x008fc60000000000 */
[----:B------:R-:W-:Y:S02]  /*0130*/  LEA.HI R3, R3, R0, RZ, 0x6 ;  /* 0x0000000003037211 */ /* 0x000fe400078f30ff */
[----:B-1----:R-:W-:Y:S02]  /*0140*/  IABS R8, R5 ;  /* 0x0000000500087213 */ /* 0x002fe40000000000 */
[----:B------:R-:W-:Y:S02]  /*0150*/  SHF.R.S32.HI R3, RZ, 0x6, R3 ;  /* 0x00000006ff037819 */ /* 0x000fe40000011403 */
[----:B--2---:R-:W-:Y:S01]  /*0160*/  SHF.R.U32.HI R72, RZ, 0x6, R73 ;  /* 0x00000006ff487819 */ /* 0x004fe20000011649 */
[----:B----4-:R-:W-:Y:S01]  /*0170*/  ULEA UR12, UR12, UR4, 0x18 ;  /* 0x000000040c0c7291 */ /* 0x010fe2000f8ec03f */
[----:B------:R-:W-:Y:S01]  /*0180*/  LOP3.LUT R71, R73, 0x3f, RZ, 0xc0, !PT ;  /* 0x0000003f49477812 */ /* 0x000fe200078ec0ff */
[----:B------:R-:W-:Y:S01]  /*0190*/  IMAD.SHL.U32 R4, R3, 0x8, RZ ;  /* 0x0000000803047824 */ /* 0x000fe200078e00ff */
[----:B------:R-:W-:-:S04]  /*01a0*/  SGXT.U32 R72, R72, 0x1 ;  /* 0x000000014848781a */ /* 0x000fc80000000000 */
[-C--:B------:R-:W-:Y:S02]  /*01b0*/  IABS R7, R4.reuse ;  /* 0x0000000400077213 */ /* 0x080fe40000000000 */
[----:B------:R-:W-:Y:S02]  /*01c0*/  IABS R10, R4 ;  /* 0x00000004000a7213 */ /* 0x000fe40000000000 */
[----:B------:R-:W0:Y:S08]  /*01d0*/  I2F.RP R0, R7 ;  /* 0x0000000700007306 */ /* 0x000e300000209400 */
[----:B0-----:R-:W0:Y:S02]  /*01e0*/  MUFU.RCP R0, R0 ;  /* 0x0000000000007308 */ /* 0x001e240000001000 */
[----:B0-----:R-:W-:-:S02]  /*01f0*/  VIADD R2, R0, 0xffffffe ;  /* 0x0ffffffe00027836 */ /* 0x001fc40000000000 */
[----:B------:R-:W-:-:S04]  /*0200*/  IMAD.MOV R0, RZ, RZ, -R10 ;  /* 0x000000ffff007224 */ /* 0x000fc800078e0a0a */
[----:B------:R0:W1:Y:S02]  /*0210*/  F2I.FTZ.U32.TRUNC.NTZ R3, R2 ;  /* 0x0000000200037305 */ /* 0x000064000021f000 */
[----:B0-----:R-:W-:Y:S02]  /*0220*/  IMAD.MOV.U32 R2, RZ, RZ, RZ ;  /* 0x000000ffff027224 */ /* 0x001fe400078e00ff */
[----:B-1----:R-:W-:-:S04]  /*0230*/  IMAD.MOV R6, RZ, RZ, -R3 ;  /* 0x000000ffff067224 */ /* 0x002fc800078e0a03 */
[----:B------:R-:W-:Y:S02]  /*0240*/  IMAD R9, R6, R7, RZ ;  /* 0x0000000706097224 */ /* 0x000fe400078e02ff */
[----:B------:R-:W-:Y:S02]  /*0250*/  IMAD.MOV.U32 R6, RZ, RZ, R8 ;  /* 0x000000ffff067224 */ /* 0x000fe400078e0008 */
[----:B------:R-:W-:-:S06]  /*0260*/  IMAD.HI.U32 R3, R3, R9, R2 ;  /* 0x0000000903037227 */ /* 0x000fcc00078e0002 */
[----:B------:R-:W-:-:S04]  /*0270*/  IMAD.HI.U32 R3, R3, R6, RZ ;  /* 0x0000000603037227 */ /* 0x000fc800078e00ff */
[----:B------:R-:W-:-:S05]  /*0280*/  IMAD R0, R3, R0, R6 ;  /* 0x0000000003007224 */ /* 0x000fca00078e0206 */
[----:B------:R-:W-:-:S13]  /*0290*/  ISETP.GT.U32.AND P1, PT, R7, R0, PT ;  /* 0x000000000700720c */ /* 0x000fda0003f24070 */
[----:B------:R-:W-:Y:S02]  /*02a0*/  @!P1 IMAD.IADD R0, R0, 0x1, -R7 ;  /* 0x0000000100009824 */ /* 0x000fe400078e0a07 */
[----:B------:R-:W-:Y:S01]  /*02b0*/  @!P1 VIADD R3, R3, 0x1 ;  /* 0x0000000103039836 */ /* 0x000fe20000000000 */
[----:B------:R-:W-:Y:S02]  /*02c0*/  ISETP.NE.AND P1, PT, R4, RZ, PT ;  /* 0x000000ff0400720c */ /* 0x000fe40003f25270 */
[----:B------:R-:W-:Y:S02]  /*02d0*/  ISETP.GE.U32.AND P0, PT, R0, R7, PT ;  /* 0x000000070000720c */ /* 0x000fe40003f06070 */
[----:B------:R-:W-:-:S04]  /*02e0*/  LOP3.LUT R0, R5, R4, RZ, 0x3c, !PT ;  /* 0x0000000405007212 */ /* 0x000fc800078e3cff */
[----:B------:R-:W-:Y:S01]  /*02f0*/  ISETP.GE.AND P2, PT, R0, RZ, PT ;  /* 0x000000ff0000720c */ /* 0x000fe20003f46270 */
[----:B------:R-:W-:-:S06]  /*0300*/  VIADD R0, R44, 0x3f ;  /* 0x0000003f2c007836 */ /* 0x000fcc0000000000 */
[----:B------:R-:W-:-:S04]  /*0310*/  @P0 VIADD R3, R3, 0x1 ;  /* 0x0000000103030836 */ /* 0x000fc80000000000 */
[----:B------:R-:W-:Y:S01]  /*0320*/  IMAD.MOV.U32 R2, RZ, RZ, R3 ;  /* 0x000000ffff027224 */ /* 0x000fe200078e0003 */
[----:B------:R-:W-:-:S03]  /*0330*/  SHF.R.S32.HI R3, RZ, 0x1f, R0 ;  /* 0x0000001fff037819 */ /* 0x000fc60000011400 */
[----:B------:R-:W-:Y:S01]  /*0340*/  @!P2 IMAD.MOV R2, RZ, RZ, -R2 ;  /* 0x000000ffff02a224 */ /* 0x000fe200078e0a02 */
[----:B------:R-:W-:Y:S02]  /*0350*/  @!P1 LOP3.LUT R2, RZ, R4, RZ, 0x33, !PT ;  /* 0x00000004ff029212 */ /* 0x000fe400078e33ff */
[----:B------:R-:W-:-:S03]  /*0360*/  LEA.HI R3, R3, R0, RZ, 0x6 ;  /* 0x0000000003037211 */ /* 0x000fc600078f30ff */
[----:B------:R-:W-:Y:S02]  /*0370*/  IMAD.SHL.U32 R6, R2, 0x8, RZ ;  /* 0x0000000802067824 */ /* 0x000fe400078e00ff */
[----:B------:R-:W-:-:S03]  /*0380*/  IMAD.MOV R2, RZ, RZ, -R2 ;  /* 0x000000ffff027224 */ /* 0x000fc600078e0a02 */
[----:B------:R-:W-:Y:S01]  /*0390*/  LEA.HI.SX32 R3, R3, -R6, 0x1a ;  /* 0x8000000603037211 */ /* 0x000fe200078fd2ff */
[----:B------:R-:W-:-:S03]  /*03a0*/  IMAD R4, R4, R2, R5 ;  /* 0x0000000204047224 */ /* 0x000fc600078e0205 */
[----:B------:R-:W-:Y:S02]  /*03b0*/  VIMNMX R11, R3, 0x8, PT ;  /* 0x00000008030b7848 */ /* 0x000fe40003fe0100 */
[----:B------:R-:W-:Y:S02]  /*03c0*/  IABS R9, R4 ;  /* 0x0000000400097213 */ /* 0x000fe40000000000 */
[----:B------:R-:W-:-:S04]  /*03d0*/  IABS R7, R11 ;  /* 0x0000000b00077213 */ /* 0x000fc80000000000 */
[----:B------:R-:W0:Y:S08]  /*03e0*/  I2F.RP R0, R7 ;  /* 0x0000000700007306 */ /* 0x000e300000209400 */
[----:B0-----:R-:W0:Y:S02]  /*03f0*/  MUFU.RCP R0, R0 ;  /* 0x0000000000007308 */ /* 0x001e240000001000 */
[----:B0-----:R-:W-:-:S06]  /*0400*/  VIADD R3, R0, 0xffffffe ;  /* 0x0ffffffe00037836 */ /* 0x001fcc0000000000 */
[----:B------:R-:W0:Y:S02]  /*0410*/  F2I.FTZ.U32.TRUNC.NTZ R3, R3 ;  /* 0x0000000300037305 */ /* 0x000e24000021f000 */
[----:B0-----:R-:W-:-:S04]  /*0420*/  IMAD.MOV R8, RZ, RZ, -R3 ;  /* 0x000000ffff087224 */ /* 0x001fc800078e0a03 */
[----:B------:R-:W-:Y:S01]  /*0430*/  IMAD.MOV.U32 R2, RZ, RZ, R8 ;  /* 0x000000ffff027224 */ /* 0x000fe200078e0008 */
[----:B------:R-:W-:-:S03]  /*0440*/  IABS R8, R11 ;  /* 0x0000000b00087213 */ /* 0x000fc60000000000 */
[----:B------:R-:W-:Y:S02]  /*0450*/  IMAD R5, R2, R7, RZ ;  /* 0x0000000702057224 */ /* 0x000fe400078e02ff */
[----:B------:R-:W-:Y:S02]  /*0460*/  IMAD.MOV.U32 R2, RZ, RZ, RZ ;  /* 0x000000ffff027224 */ /* 0x000fe400078e00ff */
[----:B------:R-:W-:Y:S02]  /*0470*/  IMAD.MOV R0, RZ, RZ, -R8 ;  /* 0x000000ffff007224 */ /* 0x000fe400078e0a08 */
        /* <DEDUP_REMOVED lines=9> */
[----:B------:R-:W-:-:S07]  /*0510*/  ISETP.GE.AND P2, PT, R0, RZ, PT ;  /* 0x000000ff0000720c */ /* 0x000fce0003f46270 */
[----:B------:R-:W-:Y:S01]  /*0520*/  @P0 VIADD R2, R2, 0x1 ;  /* 0x0000000102020836 */ /* 0x000fe20000000000 */
[----:B------:R-:W-:-:S05]  /*0530*/  ISETP.GE.AND P0, PT, R174, 0x40, PT ;  /* 0x00000040ae00780c */ /* 0x000fca0003f06270 */
[----:B------:R-:W-:Y:S01]  /*0540*/  @!P2 IMAD.MOV R2, RZ, RZ, -R2 ;  /* 0x000000ffff02a224 */ /* 0x000fe200078e0a02 */
[----:B------:R-:W-:-:S05]  /*0550*/  @!P1 LOP3.LUT R2, RZ, R11, RZ, 0x33, !PT ;  /* 0x0000000bff029212 */ /* 0x000fca00078e33ff */
[----:B------:R-:W-:Y:S02]  /*0560*/  IMAD.MOV R0, RZ, RZ, -R2 ;  /* 0x000000ffff007224 */ /* 0x000fe400078e0a02 */
[----:B------:R-:W-:Y:S02]  /*0570*/  IMAD.SHL.U32 R7, R2, 0x40, RZ ;  /* 0x0000004002077824 */ /* 0x000fe400078e00ff */
[----:B------:R-:W-:-:S03]  /*0580*/  IMAD R0, R11, R0, R4 ;  /* 0x000000000b007224 */ /* 0x000fc600078e0204 */
[C---:B------:R-:W-:Y:S01]  /*0590*/  LOP3.LUT R70, R7.reuse, R72, RZ, 0xfc, !PT ;  /* 0x0000004807467212 */ /* 0x040fe200078efcff */
[----:B------:R-:W-:Y:S01]  /*05a0*/  IMAD.IADD R0, R6, 0x1, R0 ;  /* 0x0000000106007824 */ /* 0x000fe200078e0200 */
[C-C-:B------:R-:W-:Y:S02]  /*05b0*/  LOP3.LUT R69, R7.reuse, 0x2, R72.reuse, 0xfe, !PT ;  /* 0x0000000207457812 */ /* 0x140fe400078efe48 */
[C-C-:B------:R-:W-:Y:S01]  /*05c0*/  LOP3.LUT R68, R7.reuse, 0x4, R72.reuse, 0xfe, !PT ;  /* 0x0000000407447812 */ /* 0x140fe200078efe48 */
[----:B------:R-:W-:Y:S01]  /*05d0*/  IMAD R6, R0, 0x40, R71 ;  /* 0x0000004000067824 */ /* 0x000fe200078e0247 */
[C-C-:B------:R-:W-:Y:S02]  /*05e0*/  LOP3.LUT R67, R7.reuse, 0x6, R72.reuse, 0xfe, !PT ;  /* 0x0000000607437812 */ /* 0x140fe400078efe48 */
[C-C-:B------:R-:W-:Y:S02]  /*05f0*/  LOP3.LUT R66, R7.reuse, 0x8, R72.reuse, 0xfe, !PT ;  /* 0x0000000807427812 */ /* 0x140fe400078efe48 */
[----:B------:R-:W-:-:S02]  /*0600*/  LOP3.LUT R65, R7, 0xa, R72, 0xfe, !PT ;  /* 0x0000000a07417812 */ /* 0x000fc400078efe48 */
[C-C-:B------:R-:W-:Y:S02]  /*0610*/  LOP3.LUT R64, R7.reuse, 0xc, R72.reuse, 0xfe, !PT ;  /* 0x0000000c07407812 */ /* 0x140fe400078efe48 */
[C-C-:B------:R-:W-:Y:S02]  /*0620*/  LOP3.LUT R63, R7.reuse, 0xe, R72.reuse, 0xfe, !PT ;  /* 0x0000000e073f7812 */ /* 0x140fe400078efe48 */
[C-C-:B------:R-:W-:Y:S02]  /*0630*/  LOP3.LUT R62, R7.reuse, 0x10, R72.reuse, 0xfe, !PT ;  /* 0x00000010073e7812 */ /* 0x140fe400078efe48 */
        /* <DEDUP_REMOVED lines=22> */
[----:B------:R-:W-:Y:S01]  /*07a0*/  LOP3.LUT R7, R7, 0x3e, R72, 0xfe, !PT ;  /* 0x0000003e07077812 */ /* 0x000fe200078efe48 */
[----:B------:R-:W-:Y:S06]  /*07b0*/  @!P0 BRA `(.L_x_0) ;  /* 0x00000040007c8947 */ /* 0x000fec0003800000 */
[----:B------:R-:W-:Y:S01]  /*07c0*/  IABS R77, R45 ;  /* 0x0000002d004d7213 */ /* 0x000fe20000000000 */
[----:B------:R-:W-:Y:S01]  /*07d0*/  ULDC UR4, c[0x0][0x234] ;  /* 0x00008d0000047ab9 */ /* 0x000fe20000000800 */
[----:B------:R-:W-:Y:S01]  /*07e0*/  IABS R80, R44 ;  /* 0x0000002c00507213 */ /* 0x000fe20000000000 */
[----:B------:R-:W-:Y:S01]  /*07f0*/  ULDC.64 UR6, c[0x0][0x210] ;  /* 0x0000840000067ab9 */ /* 0x000fe20000000a00 */
[----:B------:R-:W0:Y:S01]  /*0800*/  I2F.RP R0, R77 ;  /* 0x0000004d00007306 */ /* 0x000e220000209400 */
[----:B------:R-:W-:Y:S01]  /*0810*/  IABS R28, R9 ;  /* 0x00000009001c7213 */ /* 0x000fe20000000000 */
[----:B------:R-:W1:Y:S01]  /*0820*/  LDC R88, c[0x0][0x23c] ;  /* 0x00008f00ff587b82 */ /* 0x000e620000000800 */
[----:B------:R-:W-:Y:S01]  /*0830*/  IABS R29, R10 ;  /* 0x0000000a001d7213 */ /* 0x000fe20000000000 */
[----:B------:R-:W-:Y:S01]  /*0840*/  USHF.R.U32.HI UR13, URZ, 0x4, UR12 ;  /* 0x000000043f0d7899 */ /* 0x000fe2000801160c */
[----:B------:R-:W-:Y:S01]  /*0850*/  IABS R32, R12 ;  /* 0x0000000c00207213 */ /* 0x000fe20000000000 */
[----:B------:R-:W-:Y:S01]  /*0860*/  UMOV UR5, URZ ;  /* 0x0000003f00057c82 */ /* 0x000fe20008000000 */
[----:B------:R-:W-:Y:S01]  /*0870*/  IABS R34, R13 ;  /* 0x0000000d00227213 */ /* 0x000fe20000000000 */
[----:B------:R-:W2:Y:S01]  /*0880*/  I2F.RP R24, R80 ;  /* 0x0000005000187306 */ /* 0x000ea20000209400 */
[----:B------:R-:W-:Y:S01]  /*0890*/  IABS R30, R11 ;  /* 0x0000000b001e7213 */ /* 0x000fe20000000000 */
[----:B------:R-:W3:Y:S01]  /*08a0*/  LDC R197, c[0x0][0x238] ;  /* 0x00008e00ffc57b82 */ /* 0x000ee20000000800 */
[----:B------:R-:W-:Y:S01]  /*08b0*/  IABS R36, R15 ;  /* 0x0000000f00247213 */ /* 0x000fe20000000000 */
[----:B------:R-:W-:Y:S01]  /*08c0*/  USGXT.U32 UR13, UR13, 0xe ;  /* 0x0000000e0d0d789a */ /* 0x000fe20008000000 */
[----:B------:R-:W-:Y:S01]  /*08d0*/  IABS R38, R17 ;  /* 0x0000001100267213 */ /* 0x000fe20000000000 */
[----:B------:R-:W-:Y:S01]  /*08e0*/  ULDC UR16, c[0x0][0x230] ;  /* 0x00008c0000107ab9 */ /* 0x000fe20000000800 */
[----:B------:R-:W-:Y:S01]  /*08f0*/  IABS R40, R18 ;  /* 0x0000001200287213 */ /* 0x000fe20000000000 */
[----:B0-----:R-:W0:Y:S01]  /*0900*/  MUFU.RCP R0, R0 ;  /* 0x0000000000007308 */ /* 0x001e220000001000 */
[----:B------:R-:W-:Y:S01]  /*0910*/  IABS R35, R19 ;  /* 0x0000001300237213 */ /* 0x000fe20000000000 */
[----:B------:R-:W-:Y:S01]  /*0920*/  UIADD3 UR8, UP0, UR13, 0x80, URZ ;  /* 0x000000800d087890 */ /* 0x000fe2000ff1e03f */
[----:B------:R-:W-:-:S02]  /*0930*/  IABS R42, R22 ;  /* 0x00000016002a7213 */ /* 0x000fc40000000000 */
[----:B------:R-:W-:Y:S02]  /*0940*/  IABS R46, R23 ;  /* 0x00000017002e7213 */ /* 0x000fe40000000000 */
[----:B------:R-:W-:Y:S01]  /*0950*/  IABS R39, R56 ;  /* 0x0000003800277213 */ /* 0x000fe20000000000 */
[----:B--2---:R-:W2:Y:S01]  /*0960*/  MUFU.RCP R24, R24 ;  /* 0x0000001800187308 */ /* 0x004ea20000001000 */
[----:B------:R-:W-:Y:S01]  /*0970*/  IABS R48, R57 ;  /* 0x0000003900307213 */ /* 0x000fe20000000000 */
[----:B-1----:R-:W-:Y:S01]  /*0980*/  IMAD R87, R71, R88, RZ ;  /* 0x0000005847577224 */ /* 0x002fe200078e02ff */
[----:B------:R-:W-:Y:S01]  /*0990*/  IABS R50, R59 ;  /* 0x0000003b00327213 */ /* 0x000fe20000000000 */
[----:B------:R-:W-:Y:S01]  /*09a0*/  IMAD.SHL.U32 R88, R88, 0x40, RZ ;  /* 0x0000004058587824 */ /* 0x000fe200078e00ff */
[----:B------:R-:W-:Y:S02]  /*09b0*/  IABS R54, R60 ;  /* 0x0000003c00367213 */ /* 0x000fe40000000000 */
[----:B------:R-:W-:Y:S01]  /*09c0*/  IABS R47, R61 ;  /* 0x0000003d002f7213 */ /* 0x000fe20000000000 */
[----:B0-----:R-:W-:Y:S01]  /*09d0*/  VIADD R2, R0, 0xffffffe ;  /* 0x0ffffffe00027836 */ /* 0x001fe20000000000 */
[----:B------:R-:W-:Y:S01]  /*09e0*/  IABS R76, R70 ;  /* 0x00000046004c7213 */ /* 0x000fe20000000000 */
[----:B---3--:R-:W-:Y:S01]  /*09f0*/  IMAD.SHL.U32 R107, R197, 0x40, RZ ;  /* 0x00000040c56b7824 */ /* 0x008fe200078e00ff */
[----:B------:R-:W-:Y:S01]  /*0a00*/  IABS R74, R64 ;  /* 0x00000040004a7213 */ /* 0x000fe20000000000 */
[----:B------:R0:W1:Y:S01]  /*0a10*/  F2I.FTZ.U32.TRUNC.NTZ R3, R2 ;  /* 0x0000000200037305 */ /* 0x000062000021f000 */
[----:B------:R-:W-:Y:S01]  /*0a20*/  IABS R53, R66 ;  /* 0x0000004200357213 */ /* 0x000fe20000000000 */
[----:B------:R-:W-:Y:S01]  /*0a30*/  IMAD R108, R72, R197, RZ ;  /* 0x000000c5486c7224 */ /* 0x000fe200078e02ff */
[----:B------:R-:W-:Y:S01]  /*0a40*/  IABS R78, R68 ;  /* 0x00000044004e7213 */ /* 0x000fe20000000000 */
[----:B--2---:R-:W-:Y:S01]  /*0a50*/  VIADD R4, R24, 0xffffffe ;  /* 0x0ffffffe18047836 */ /* 0x004fe20000000000 */
[----:B------:R-:W-:-:S02]  /*0a60*/  IABS R24, R7 ;  /* 0x0000000700187213 */ /* 0x000fc40000000000 */
[----:B------:R-:W-:Y:S01]  /*0a70*/  IABS R55, R6 ;  /* 0x0000000600377213 */ /* 0x000fe20000000000 */
[----:B------:R2:W3:Y:S01]  /*0a80*/  F2I.FTZ.U32.TRUNC.NTZ R5, R4 ;  /* 0x0000000400057305 */ /* 0x0004e2000021f000 */
[----:B0-----:R-:W-:Y:S01]  /*0a90*/  IMAD.MOV.U32 R2, RZ, RZ, RZ ;  /* 0x000000ffff027224 */ /* 0x001fe200078e00ff */
[C---:B------:R-:W-:Y:S02]  /*0aa0*/  LOP3.LUT R89, R72.reuse, 0x24, RZ, 0xfc, !PT ;  /* 0x0000002448597812 */ /* 0x040fe400078efcff */
[C---:B------:R-:W-:Y:S02]  /*0ab0*/  LOP3.LUT R90, R72.reuse, 0x22, RZ, 0xfc, !PT ;  /* 0x00000022485a7812 */ /* 0x040fe400078efcff */
[C---:B------:R-:W-:Y:S01]  /*0ac0*/  LOP3.LUT R91, R72.reuse, 0x20, RZ, 0xfc, !PT ;  /* 0x00000020485b7812 */ /* 0x040fe200078efcff */
[--C-:B-1----:R-:W-:Y:S01]  /*0ad0*/  IMAD.MOV R26, RZ, RZ, -R3.reuse ;  /* 0x000000ffff1a7224 */ /* 0x102fe200078e0a03 */
[C---:B------:R-:W-:Y:S01]  /*0ae0*/  LOP3.LUT R92, R72.reuse, 0x1e, RZ, 0xfc, !PT ;  /* 0x0000001e485c7812 */ /* 0x040fe200078efcff */
[----:B--2---:R-:W-:Y:S01]  /*0af0*/  IMAD.MOV.U32 R4, RZ, RZ, RZ ;  /* 0x000000ffff047224 */ /* 0x004fe200078e00ff */
[----:B------:R-:W-:Y:S01]  /*0b00*/  LOP3.LUT R93, R72, 0x1c, RZ, 0xfc, !PT ;  /* 0x0000001c485d7812 */ /* 0x000fe200078efcff */
[----:B------:R-:W-:Y:S01]  /*0b10*/  IMAD R25, R26, R77, RZ ;  /* 0x0000004d1a197224 */ /* 0x000fe200078e02ff */
[----:B------:R-:W-:Y:S01]  /*0b20*/  IABS R26, R8 ;  /* 0x00000008001a7213 */ /* 0x000fe20000000000 */
[----:B------:R-:W-:Y:S01]  /*0b30*/  IMAD R89, R89, R197, RZ ;  /* 0x000000c559597224 */ /* 0x000fe200078e02ff */
[C---:B------:R-:W-:Y:S01]  /*0b40*/  LOP3.LUT R94, R72.reuse, 0x1a, RZ, 0xfc, !PT ;  /* 0x0000001a485e7812 */ /* 0x040fe200078efcff */
[----:B------:R-:W-:Y:S01]  /*0b50*/  IMAD.HI.U32 R3, R3, R25, R2 ;  /* 0x0000001903037227 */ /* 0x000fe200078e0002 */
[----:B------:R-:W-:-:S02]  /*0b60*/  LOP3.LUT R95, R72, 0x18, RZ, 0xfc, !PT ;  /* 0x00000018485f7812 */ /* 0x000fc400078efcff */
[C---:B------:R-:W-:Y:S01]  /*0b70*/  LOP3.LUT R96, R72.reuse, 0x16, RZ, 0xfc, !PT ;  /* 0x0000001648607812 */ /* 0x040fe200078efcff */
[----:B---3--:R-:W-:Y:S01]  /*0b80*/  IMAD.MOV R27, RZ, RZ, -R5 ;  /* 0x000000ffff1b7224 */ /* 0x008fe200078e0a05 */
[C---:B------:R-:W-:Y:S01]  /*0b90*/  LOP3.LUT R97, R72.reuse, 0x14, RZ, 0xfc, !PT ;  /* 0x0000001448617812 */ /* 0x040fe200078efcff */
[C---:B------:R-:W-:Y:S01]  /*0ba0*/  IMAD.HI.U32 R0, R3.reuse, R24, RZ ;  /* 0x0000001803007227 */ /* 0x040fe200078e00ff */
[C---:B------:R-:W-:Y:S02]  /*0bb0*/  LOP3.LUT R98, R72.reuse, 0x12, RZ, 0xfc, !PT ;  /* 0x0000001248627812 */ /* 0x040fe400078efcff */
[C---:B------:R-:W-:Y:S01]  /*0bc0*/  LOP3.LUT R99, R72.reuse, 0x10, RZ, 0xfc, !PT ;  /* 0x0000001048637812 */ /* 0x040fe200078efcff */
[----:B------:R-:W-:Y:S01]  /*0bd0*/  IMAD.HI.U32 R2, R3, R26, RZ ;  /* 0x0000001a03027227 */ /* 0x000fe200078e00ff */
[C---:B------:R-:W-:Y:S02]  /*0be0*/  LOP3.LUT R100, R72.reuse, 0xe, RZ, 0xfc, !PT ;  /* 0x0000000e48647812 */ /* 0x040fe400078efcff */
[C---:B------:R-:W-:Y:S01]  /*0bf0*/  LOP3.LUT R101, R72.reuse, 0xc, RZ, 0xfc, !PT ;  /* 0x0000000c48657812 */ /* 0x040fe200078efcff */
[----:B------:R-:W-:Y:S01]  /*0c00*/  IMAD.MOV R0, RZ, RZ, -R0 ;  /* 0x000000ffff007224 */ /* 0x000fe200078e0a00 */
[C---:B------:R-:W-:Y:S01]  /*0c10*/  LOP3.LUT R102, R72.reuse, 0xa, RZ, 0xfc, !PT ;  /* 0x0000000a48667812 */ /* 0x040fe200078efcff */
[----:B------:R-:W-:Y:S01]  /*0c20*/  IMAD.MOV R25, RZ, RZ, -R2 ;  /* 0x000000ffff197224 */ /* 0x000fe200078e0a02 */
[C---:B------:R-:W-:Y:S01]  /*0c30*/  LOP3.LUT R103, R72.reuse, 0x8, RZ, 0xfc, !PT ;  /* 0x0000000848677812 */ /* 0x040fe200078efcff */
[----:B------:R-:W-:Y:S01]  /*0c40*/  IMAD R2, R77, R0, R24 ;  /* 0x000000004d027224 */ /* 0x000fe200078e0218 */
[C---:B------:R-:W-:Y:S01]  /*0c50*/  LOP3.LUT R104, R72.reuse, 0x6, RZ, 0xfc, !PT ;  /* 0x0000000648687812 */ /* 0x040fe200078efcff */
[----:B------:R-:W-:Y:S01]  /*0c60*/  IMAD R27, R27, R80, RZ ;  /* 0x000000501b1b7224 */ /* 0x000fe200078e02ff */
[C---:B------:R-:W-:Y:S01]  /*0c70*/  LOP3.LUT R105, R72.reuse, 0x4, RZ, 0xfc, !PT ;  /* 0x0000000448697812 */ /* 0x040fe200078efcff */
[----:B------:R-:W-:Y:S01]  /*0c80*/  IMAD.MOV.U32 R24, RZ, RZ, R28 ;  /* 0x000000ffff187224 */ /* 0x000fe200078e001c */
[----:B------:R-:W-:Y:S01]  /*0c90*/  ISETP.GT.U32.AND P0, PT, R77, R2, PT ;  /* 0x000000024d00720c */ /* 0x000fe20003f04070 */
[----:B------:R-:W-:Y:S01]  /*0ca0*/  IMAD.MOV.U32 R28, RZ, RZ, R29 ;  /* 0x000000ffff1c7224 */ /* 0x000fe200078e001d */
[----:B------:R-:W-:Y:S01]  /*0cb0*/  IABS R29, R14 ;  /* 0x0000000e001d7213 */ /* 0x000fe20000000000 */
[----:B------:R-:W-:Y:S01]  /*0cc0*/  IMAD.HI.U32 R52, R5, R27, R4 ;  /* 0x0000001b05347227 */ /* 0x000fe200078e0004 */
[----:B------:R-:W-:-:S02]  /*0cd0*/  LOP3.LUT R106, R72, 0x2, RZ, 0xfc, !PT ;  /* 0x00000002486a7812 */ /* 0x000fc400078efcff */
[C---:B------:R-:W-:Y:S01]  /*0ce0*/  LOP3.LUT R79, R72.reuse, 0x30, RZ, 0xfc, !PT ;  /* 0x00000030484f7812 */ /* 0x040fe200078efcff */
[C---:B------:R-:W-:Y:S01]  /*0cf0*/  IMAD.HI.U32 R0, R3.reuse, R24, RZ ;  /* 0x0000001803007227 */ /* 0x040fe200078e00ff */
[C---:B------:R-:W-:Y:S02]  /*0d00*/  LOP3.LUT R81, R72.reuse, 0x34, RZ, 0xfc, !PT ;  /* 0x0000003448517812 */ /* 0x040fe400078efcff */
[C---:B------:R-:W-:Y:S01]  /*0d10*/  LOP3.LUT R82, R72.reuse, 0x36, RZ, 0xfc, !PT ;  /* 0x0000003648527812 */ /* 0x040fe200078efcff */
[----:B------:R-:W-:Y:S01]  /*0d20*/  IMAD.HI.U32 R5, R3, R28, RZ ;  /* 0x0000001c03057227 */ /* 0x000fe200078e00ff */
[C---:B------:R-:W-:Y:S02]  /*0d30*/  LOP3.LUT R83, R72.reuse, 0x38, RZ, 0xfc, !PT ;  /* 0x0000003848537812 */ /* 0x040fe400078efcff */
[C---:B------:R-:W-:Y:S01]  /*0d40*/  LOP3.LUT R84, R72.reuse, 0x3a, RZ, 0xfc, !PT ;  /* 0x0000003a48547812 */ /* 0x040fe200078efcff */
[C---:B------:R-:W-:Y:S01]  /*0d50*/  IMAD R4, R77.reuse, R25, R26 ;  /* 0x000000194d047224 */ /* 0x040fe200078e021a */
[C---:B------:R-:W-:Y:S01]  /*0d60*/  LOP3.LUT R85, R72.reuse, 0x3c, RZ, 0xfc, !PT ;  /* 0x0000003c48557812 */ /* 0x040fe200078efcff */
[----:B------:R-:W-:Y:S01]  /*0d70*/  IMAD.MOV R26, RZ, RZ, -R0 ;  /* 0x000000ffff1a7224 */ /* 0x000fe200078e0a00 */
[----:B------:R-:W-:Y:S01]  /*0d80*/  LOP3.LUT R86, R72, 0x3e, RZ, 0xfc, !PT ;  /* 0x0000003e48567812 */ /* 0x000fe200078efcff */
[----:B------:R-:W-:Y:S01]  /*0d90*/  IMAD.MOV R27, RZ, RZ, -R5 ;  /* 0x000000ffff1b7224 */ /* 0x000fe200078e0a05 */
[----:B------:R-:W-:Y:S01]  /*0da0*/  ISETP.GT.U32.AND P5, PT, R77, R4, PT ;  /* 0x000000044d00720c */ /* 0x000fe20003fa4070 */
[----:B------:R-:W-:-:S04]  /*0db0*/  IMAD.HI.U32 R25, R3, R32, RZ ;  /* 0x0000002003197227 */ /* 0x000fc800078e00ff */
[C---:B------:R-:W-:Y:S02]  /*0dc0*/  IMAD R5, R77.reuse, R26, R24 ;  /* 0x0000001a4d057224 */ /* 0x040fe400078e0218 */
[----:B------:R-:W-:Y:S02]  /*0dd0*/  IMAD R24, R77, R27, R28 ;  /* 0x0000001b4d187224 */ /* 0x000fe400078e021c */
[----:B------:R-:W-:Y:S01]  /*0de0*/  IMAD.HI.U32 R26, R3, R34, RZ ;  /* 0x00000022031a7227 */ /* 0x000fe200078e00ff */
[----:B------:R-:W-:-:S03]  /*0df0*/  ISETP.GT.U32.AND P4, PT, R77, R5, PT ;  /* 0x000000054d00720c */ /* 0x000fc60003f84070 */
[----:B------:R-:W-:-:S04]  /*0e00*/  IMAD.HI.U32 R0, R3, R30, RZ ;  /* 0x0000001e03007227 */ /* 0x000fc800078e00ff */
[----:B------:R-:W-:Y:S02]  /*0e10*/  IMAD.MOV R27, RZ, RZ, -R25 ;  /* 0x000000ffff1b7224 */ /* 0x000fe400078e0a19 */
[----:B------:R-:W-:Y:S02]  /*0e20*/  IMAD.MOV R28, RZ, RZ, -R26 ;  /* 0x000000ffff1c7224 */ /* 0x000fe400078e0a1a */
[----:B------:R-:W-:Y:S02]  /*0e30*/  IMAD.MOV R0, RZ, RZ, -R0 ;  /* 0x000000ffff007224 */ /* 0x000fe400078e0a00 */
[C---:B------:R-:W-:Y:S02]  /*0e40*/  IMAD R26, R77.reuse, R27, R32 ;  /* 0x0000001b4d1a7224 */ /* 0x040fe400078e0220 */
[----:B------:R-:W-:Y:S02]  /*0e50*/  IMAD.MOV.U32 R32, RZ, RZ, R29 ;  /* 0x000000ffff207224 */ /* 0x000fe400078e001d */
[C---:B------:R-:W-:Y:S01]  /*0e60*/  IMAD R25, R77.reuse, R0, R30 ;  /* 0x000000004d197224 */ /* 0x040fe200078e021e */
[C---:B------:R-:W-:Y:S01]  /*0e70*/  ISETP.GT.U32.AND P2, PT, R77.reuse, R26, PT ;  /* 0x0000001a4d00720c */ /* 0x040fe20003f44070 */
[----:B------:R-:W-:Y:S01]  /*0e80*/  IMAD R27, R77, R28, R34 ;  /* 0x0000001c4d1b7224 */ /* 0x000fe200078e0222 */
[----:B------:R-:W-:Y:S01]  /*0e90*/  IABS R34, R16 ;  /* 0x0000001000227213 */ /* 0x000fe20000000000 */
[----:B------:R-:W-:Y:S01]  /*0ea0*/  IMAD.HI.U32 R0, R3, R32, RZ ;  /* 0x0000002003007227 */ /* 0x000fe200078e00ff */
[----:B------:R-:W-:-:S03]  /*0eb0*/  ISETP.GT.U32.AND P3, PT, R77, R25, PT ;  /* 0x000000194d00720c */ /* 0x000fc60003f64070 */
[----:B------:R-:W-:-:S04]  /*0ec0*/  IMAD.HI.U32 R28, R3, R36, RZ ;  /* 0x00000024031c7227 */ /* 0x000fc800078e00ff */
[----:B------:R-:W-:Y:S02]  /*0ed0*/  IMAD.MOV R29, RZ, RZ, -R0 ;  /* 0x000000ffff1d7224 */ /* 0x000fe400078e0a00 */
[----:B------:R-:W-:Y:S02]  /*0ee0*/  IMAD.MOV R31, RZ, RZ, -R28 ;  /* 0x000000ffff1f7224 */ /* 0x000fe400078e0a1c */
[----:B------:R-:W-:-:S04]  /*0ef0*/  IMAD.HI.U32 R0, R3, R34, RZ ;  /* 0x0000002203007227 */ /* 0x000fc800078e00ff */
[----:B------:R-:W-:-:S04]  /*0f00*/  IMAD.HI.U32 R30, R3, R38, RZ ;  /* 0x00000026031e7227 */ /* 0x000fc800078e00ff */
[C---:B------:R-:W-:Y:S02]  /*0f10*/  IMAD R28, R77.reuse, R29, R32 ;  /* 0x0000001d4d1c7224 */ /* 0x040fe400078e0220 */
[----:B------:R-:W-:Y:S01]  /*0f20*/  IMAD R29, R77, R31, R36 ;  /* 0x0000001f4d1d7224 */ /* 0x000fe200078e0224 */
[----:B------:R-:W-:Y:S01]  /*0f30*/  IABS R36, R20 ;  /* 0x0000001400247213 */ /* 0x000fe20000000000 */
[----:B------:R-:W-:-:S04]  /*0f40*/  IMAD.HI.U32 R31, R3, R40, RZ ;  /* 0x00000028031f7227 */ /* 0x000fc800078e00ff */
[----:B------:R-:W-:Y:S02]  /*0f50*/  IMAD.MOV R0, RZ, RZ, -R0 ;  /* 0x000000ffff007224 */ /* 0x000fe400078e0a00 */
[----:B------:R-:W-:Y:S02]  /*0f60*/  IMAD.MOV R32, RZ, RZ, -R30 ;  /* 0x000000ffff207224 */ /* 0x000fe400078e0a1e */
[----:B------:R-:W-:Y:S02]  /*0f70*/  IMAD.MOV R33, RZ, RZ, -R31 ;  /* 0x000000ffff217224 */ /* 0x000fe400078e0a1f */
[C---:B------:R-:W-:Y:S02]  /*0f80*/  IMAD R30, R77.reuse, R0, R34 ;  /* 0x000000004d1e7224 */ /* 0x040fe400078e0222 */
[----:B------:R-:W-:Y:S02]  /*0f90*/  IMAD R31, R77, R32, R38 ;  /* 0x000000204d1f7224 */ /* 0x000fe400078e0226 */
[----:B------:R-:W-:-:S02]  /*0fa0*/  IMAD.MOV.U32 R34, RZ, RZ, R35 ;  /* 0x000000ffff227224 */ /* 0x000fc400078e0023 */
[----:B------:R-:W-:Y:S02]  /*0fb0*/  IMAD.MOV.U32 R38, RZ, RZ, R36 ;  /* 0x000000ffff267224 */ /* 0x000fe400078e0024 */
[----:B------:R-:W-:Y:S01]  /*0fc0*/  IMAD R32, R77, R33, R40 ;  /* 0x000000214d207224 */ /* 0x000fe200078e0228 */
[----:B------:R-:W-:Y:S01]  /*0fd0*/  IABS R40, R21 ;  /* 0x0000001500287213 */ /* 0x000fe20000000000 */
[----:B------:R-:W-:-:S04]  /*0fe0*/  IMAD.HI.U32 R0, R3, R34, RZ ;  /* 0x0000002203007227 */ /* 0x000fc800078e00ff */
[----:B------:R-:W-:-:S04]  /*0ff0*/  IMAD.HI.U32 R33, R3, R38, RZ ;  /* 0x0000002603217227 */ /* 0x000fc800078e00ff */
[----:B------:R-:W-:Y:S02]  /*1000*/  IMAD.MOV R36, RZ, RZ, -R0 ;  /* 0x000000ffff247224 */ /* 0x000fe400078e0a00 */
[----:B------:R-:W-:Y:S02]  /*1010*/  IMAD.MOV R37, RZ, RZ, -R33 ;  /* 0x000000ffff257224 */ /* 0x000fe400078e0a21 */
[----:B------:R-:W-:-:S04]  /*1020*/  IMAD.HI.U32 R35, R3, R42, RZ ;  /* 0x0000002a03237227 */ /* 0x000fc800078e00ff */
[C---:B------:R-:W-:Y:S02]  /*1030*/  IMAD R33, R77.reuse, R36, R34 ;  /* 0x000000244d217224 */ /* 0x040fe400078e0222 */
[----:B------:R-:W-:Y:S02]  /*1040*/  IMAD R34, R77, R37, R38 ;  /* 0x000000254d227224 */ /* 0x000fe400078e0226 */
[----:B------:R-:W-:-:S04]  /*1050*/  IMAD.HI.U32 R36, R3, R46, RZ ;  /* 0x0000002e03247227 */ /* 0x000fc800078e00ff */
[----:B------:R-:W-:-:S04]  /*1060*/  IMAD.HI.U32 R0, R3, R40, RZ ;  /* 0x0000002803007227 */ /* 0x000fc800078e00ff */
[----:B------:R-:W-:Y:S02]  /*1070*/  IMAD.MOV R37, RZ, RZ, -R35 ;  /* 0x000000ffff257224 */ /* 0x000fe400078e0a23 */
[----:B------:R-:W-:Y:S02]  /*1080*/  IMAD.MOV R38, RZ, RZ, -R36 ;  /* 0x000000ffff267224 */ /* 0x000fe400078e0a24 */
[----:B------:R-:W-:Y:S02]  /*1090*/  IMAD.MOV R0, RZ, RZ, -R0 ;  /* 0x000000ffff007224 */ /* 0x000fe400078e0a00 */
[C---:B------:R-:W-:Y:S02]  /*10a0*/  IMAD R36, R77.reuse, R37, R42 ;  /* 0x000000254d247224 */ /* 0x040fe400078e022a */
[----:B------:R-:W-:Y:S02]  /*10b0*/  IMAD.MOV.U32 R42, RZ, RZ, R39 ;  /* 0x000000ffff2a7224 */ /* 0x000fe400078e0027 */
[----:B------:R-:W-:-:S02]  /*10c0*/  IMAD R35, R77, R0, R40 ;  /* 0x000000004d237224 */ /* 0x000fc400078e0228 */
[----:B------:R-:W-:Y:S01]  /*10d0*/  IMAD R37, R77, R38, R46 ;  /* 0x000000264d257224 */ /* 0x000fe200078e022e */
[----:B------:R-:W-:Y:S01]  /*10e0*/  IABS R46, R58 ;  /* 0x0000003a002e7213 */ /* 0x000fe20000000000 */
[----:B------:R-:W-:-:S04]  /*10f0*/  IMAD.HI.U32 R0, R3, R42, RZ ;  /* 0x0000002a03007227 */ /* 0x000fc800078e00ff */
[----:B------:R-:W-:-:S04]  /*1100*/  IMAD.HI.U32 R38, R3, R48, RZ ;  /* 0x0000003003267227 */ /* 0x000fc800078e00ff */
[----:B------:R-:W-:Y:S02]  /*1110*/  IMAD.MOV R39, RZ, RZ, -R0 ;  /* 0x000000ffff277224 */ /* 0x000fe400078e0a00 */
[----:B------:R-:W-:-:S04]  /*1120*/  IMAD.HI.U32 R0, R3, R46, RZ ;  /* 0x0000002e03007227 */ /* 0x000fc800078e00ff */
[----:B------:R-:W-:Y:S02]  /*1130*/  IMAD.MOV R41, RZ, RZ, -R38 ;  /* 0x000000ffff297224 */ /* 0x000fe400078e0a26 */
[----:B------:R-:W-:-:S04]  /*1140*/  IMAD.HI.U32 R40, R3, R50, RZ ;  /* 0x0000003203287227 */ /* 0x000fc800078e00ff */
[C---:B------:R-:W-:Y:S02]  /*1150*/  IMAD R38, R77.reuse, R39, R42 ;  /* 0x000000274d267224 */ /* 0x040fe400078e022a */
[----:B------:R-:W-:Y:S02]  /*1160*/  IMAD.MOV R0, RZ, RZ, -R0 ;  /* 0x000000ffff007224 */ /* 0x000fe400078e0a00 */
[----:B------:R-:W-:Y:S01]  /*1170*/  IMAD R39, R77, R41, R48 ;  /* 0x000000294d277224 */ /* 0x000fe200078e0230 */
[----:B------:R-:W-:Y:S01]  /*1180*/  IABS R48, R62 ;  /* 0x0000003e00307213 */ /* 0x000fe20000000000 */
[----:B------:R-:W-:-:S04]  /*1190*/  IMAD.HI.U32 R41, R3, R54, RZ ;  /* 0x0000003603297227 */ /* 0x000fc800078e00ff */
[----:B------:R-:W-:Y:S02]  /*11a0*/  IMAD.MOV R42, RZ, RZ, -R40 ;  /* 0x000000ffff2a7224 */ /* 0x000fe400078e0a28 */
[C---:B------:R-:W-:Y:S02]  /*11b0*/  IMAD R40, R77.reuse, R0, R46 ;  /* 0x000000004d287224 */ /* 0x040fe400078e022e */
[----:B------:R-:W-:Y:S02]  /*11c0*/  IMAD.MOV.U32 R46, RZ, RZ, R47 ;  /* 0x000000ffff2e7224 */ /* 0x000fe400078e002f */
[----:B------:R-:W-:Y:S02]  /*11d0*/  IMAD.MOV R43, RZ, RZ, -R41 ;  /* 0x000000ffff2b7224 */ /* 0x000fe400078e0a29 */
[----:B------:R-:W-:Y:S02]  /*11e0*/  IMAD R41, R77, R42, R50 ;  /* 0x0000002a4d297224 */ /* 0x000fe400078e0232 */
[----:B------:R-:W-:-:S02]  /*11f0*/  IMAD.MOV.U32 R50, RZ, RZ, R48 ;  /* 0x000000ffff327224 */ /* 0x000fc400078e0030 */
[----:B------:R-:W-:-:S04]  /*1200*/  IMAD.HI.U32 R0, R3, R46, RZ ;  /* 0x0000002e03007227 */ /* 0x000fc800078e00ff */
[----:B------:R-:W-:Y:S01]  /*1210*/  IMAD R42, R77, R43, R54 ;  /* 0x0000002b4d2a7224 */ /* 0x000fe200078e0236 */
[----:B------:R-:W-:Y:S01]  /*1220*/  IABS R54, R63 ;  /* 0x0000003f00367213 */ /* 0x000fe20000000000 */
[----:B------:R-:W-:-:S04]  /*1230*/  IMAD.HI.U32 R43, R3, R50, RZ ;  /* 0x00000032032b7227 */ /* 0x000fc800078e00ff */
[----:B------:R-:W-:Y:S02]  /*1240*/  IMAD.MOV R48, RZ, RZ, -R0 ;  /* 0x000000ffff307224 */ /* 0x000fe400078e0a00 */
[----:B------:R-:W-:Y:S02]  /*1250*/  IMAD.MOV R49, RZ, RZ, -R43 ;  /* 0x000000ffff317224 */ /* 0x000fe400078e0a2b */
[----:B------:R-:W-:-:S04]  /*1260*/  IMAD.HI.U32 R0, R3, R54, RZ ;  /* 0x0000003603007227 */ /* 0x000fc800078e00ff */
[----:B------:R-:W-:Y:S02]  /*1270*/  IMAD R43, R77, R48, R46 ;  /* 0x000000304d2b7224 */ /* 0x000fe400078e022e */
[----:B------:R-:W-:-:S04]  /*1280*/  IMAD.HI.U32 R48, R3, R76, RZ ;  /* 0x0000004c03307227 */ /* 0x000fc800078e00ff */
[----:B------:R-:W-:-:S04]  /*1290*/  IMAD.HI.U32 R47, R3, R74, RZ ;  /* 0x0000004a032f7227 */ /* 0x000fc800078e00ff */
[----:B------:R-:W-:Y:S02]  /*12a0*/  IMAD.MOV R0, RZ, RZ, -R0 ;  /* 0x000000ffff007224 */ /* 0x000fe400078e0a00 */
[----:B------:R-:W-:Y:S02]  /*12b0*/  IMAD.MOV R51, RZ, RZ, -R48 ;  /* 0x000000ffff337224 */ /* 0x000fe400078e0a30 */
[C---:B------:R-:W-:Y:S01]  /*12c0*/  IMAD R46, R77.reuse, R49, R50 ;  /* 0x000000314d2e7224 */ /* 0x040fe200078e0232 */
[----:B------:R-:W-:Y:S01]  /*12d0*/  IABS R50, R65 ;  /* 0x0000004100327213 */ /* 0x000fe20000000000 */
[----:B------:R-:W-:Y:S02]  /*12e0*/  IMAD.MOV R49, RZ, RZ, -R47 ;  /* 0x000000ffff317224 */ /* 0x000fe400078e0a2f */
[C---:B------:R-:W-:Y:S02]  /*12f0*/  IMAD R47, R77.reuse, R0, R54 ;  /* 0x000000004d2f7224 */ /* 0x040fe400078e0236 */
[C---:B------:R-:W-:Y:S01]  /*1300*/  IMAD R54, R77.reuse, R51, R76 ;  /* 0x000000334d367224 */ /* 0x040fe200078e024c */
[----:B------:R-:W-:Y:S01]  /*1310*/  IABS R76, R67 ;  /* 0x00000043004c7213 */ /* 0x000fe20000000000 */
[--C-:B------:R-:W-:Y:S01]  /*1320*/  @!P0 IMAD.IADD R2, R2, 0x1, -R77.reuse ;  /* 0x0000000102028824 */ /* 0x100fe200078e0a4d */
[C---:B------:R-:W-:Y:S01]  /*1330*/  ISETP.GT.U32.AND P0, PT, R77.reuse, R24, PT ;  /* 0x000000184d00720c */ /* 0x040fe20003f04070 */
[--C-:B------:R-:W-:Y:S01]  /*1340*/  @!P5 IMAD.IADD R4, R4, 0x1, -R77.reuse ;  /* 0x000000010404d824 */ /* 0x100fe200078e0a4d */
[----:B------:R-:W-:Y:S01]  /*1350*/  ISETP.GT.U32.AND P1, PT, R77, R54, PT ;  /* 0x000000364d00720c */ /* 0x000fe20003f24070 */
[--C-:B------:R-:W-:Y:S01]  /*1360*/  @!P3 IMAD.IADD R25, R25, 0x1, -R77.reuse ;  /* 0x000000011919b824 */ /* 0x100fe200078e0a4d */
[C---:B------:R-:W-:Y:S01]  /*1370*/  ISETP.GT.U32.AND P6, PT, R77.reuse, R2, PT ;  /* 0x000000024d00720c */ /* 0x040fe20003fc4070 */
[--C-:B------:R-:W-:Y:S01]  /*1380*/  @!P2 IMAD.IADD R26, R26, 0x1, -R77.reuse ;  /* 0x000000011a1aa824 */ /* 0x100fe200078e0a4d */
[----:B------:R-:W-:Y:S01]  /*1390*/  ISETP.GT.U32.AND P5, PT, R77, R29, PT ;  /* 0x0000001d4d00720c */ /* 0x000fe20003fa4070 */
[----:B------:R-:W-:Y:S01]  /*13a0*/  @!P4 IMAD.IADD R5, R5, 0x1, -R77 ;  /* 0x000000010505c824 */ /* 0x000fe200078e0a4d */
[C---:B------:R-:W-:Y:S01]  /*13b0*/  ISETP.GT.U32.AND P3, PT, R77.reuse, R32, PT ;  /* 0x000000204d00720c */ /* 0x040fe20003f64070 */
[C---:B------:R-:W-:Y:S01]  /*13c0*/  IMAD R48, R77.reuse, R49, R74 ;  /* 0x000000314d307224 */ /* 0x040fe200078e024a */
[C---:B------:R-:W-:Y:S01]  /*13d0*/  ISETP.GT.U32.AND P2, PT, R77.reuse, R33, PT ;  /* 0x000000214d00720c */ /* 0x040fe20003f44070 */
[----:B------:R-:W-:Y:S01]  /*13e0*/  IMAD.MOV.U32 R74, RZ, RZ, R53 ;  /* 0x000000ffff4a7224 */ /* 0x000fe200078e0035 */
[C---:B------:R-:W-:Y:S01]  /*13f0*/  ISETP.GT.U32.AND P4, PT, R77.reuse, R30, PT ;  /* 0x0000001e4d00720c */ /* 0x040fe20003f84070 */
[--C-:B------:R-:W-:Y:S01]  /*1400*/  @!P0 IMAD.IADD R24, R24, 0x1, -R77.reuse ;  /* 0x0000000118188824 */ /* 0x100fe200078e0a4d */
[----:B------:R-:W-:Y:S01]  /*1410*/  ISETP.GT.U32.AND P0, PT, R77, R31, PT ;  /* 0x0000001f4d00720c */ /* 0x000fe20003f04070 */
[----:B------:R-:W-:-:S02]  /*1420*/  @!P1 IMAD.IADD R54, R54, 0x1, -R77 ;  /* 0x0000000136369824 */ /* 0x000fc400078e0a4d */
[--C-:B------:R-:W-:Y:S01]  /*1430*/  @!P6 IMAD.IADD R2, R2, 0x1, -R77.reuse ;  /* 0x000000010202e824 */ /* 0x100fe200078e0a4d */
[----:B------:R-:W-:Y:S01]  /*1440*/  ISETP.GT.U32.AND P6, PT, R77, R28, PT ;  /* 0x0000001c4d00720c */ /* 0x000fe20003fc4070 */
        /* <DEDUP_REMOVED lines=9> */
[----:B------:R-:W-:Y:S01]  /*14e0*/  ISETP.GT.U32.AND P0, PT, R77, R25, PT ;  /* 0x000000194d00720c */ /* 0x000fe20003f04070 */
[----:B------:R-:W-:-:S04]  /*14f0*/  IMAD.HI.U32 R0, R3, R50, RZ ;  /* 0x0000003203007227 */ /* 0x000fc800078e00ff */
        /* <DEDUP_REMOVED lines=14> */
[C---:B------:R-:W-:Y:S01]  /*15e0*/  ISETP.GT.U32.AND P6, PT, R77.reuse, R29, PT ;  /* 0x0000001d4d00720c */ /* 0x040fe20003fc4070 */
[----:B------:R-:W-:Y:S01]  /*15f0*/  IMAD.MOV R51, RZ, RZ, -R0 ;  /* 0x000000ffff337224 */ /* 0x000fe200078e0a00 */
[----:B------:R-:W-:Y:S01]  /*1600*/  ISETP.GT.U32.AND P2, PT, R77, R27, PT ;  /* 0x0000001b4d00720c */ /* 0x000fe20003f44070 */
[--C-:B------:R-:W-:Y:S02]  /*1610*/  @!P4 IMAD.IADD R24, R24, 0x1, -R77.reuse ;  /* 0x000000011818c824 */ /* 0x100fe400078e0a4d */
[--C-:B------:R-:W-:Y:S01]  /*1620*/  @!P0 IMAD.IADD R31, R31, 0x1, -R77.reuse ;  /* 0x000000011f1f8824 */ /* 0x100fe200078e0a4d */
[C---:B------:R-:W-:Y:S01]  /*1630*/  ISETP.GT.U32.AND P0, PT, R77.reuse, R38, PT ;  /* 0x000000264d00720c */ /* 0x040fe20003f04070 */
[--C-:B------:R-:W-:Y:S01]  /*1640*/  @!P5 IMAD.IADD R30, R30, 0x1, -R77.reuse ;  /* 0x000000011e1ed824 */ /* 0x100fe200078e0a4d */
[C---:B------:R-:W-:Y:S01]  /*1650*/  ISETP.GT.U32.AND P5, PT, R77.reuse, R37, PT ;  /* 0x000000254d00720c */ /* 0x040fe20003fa4070 */
[--C-:B------:R-:W-:Y:S01]  /*1660*/  @!P3 IMAD.IADD R32, R32, 0x1, -R77.reuse ;  /* 0x000000012020b824 */ /* 0x100fe200078e0a4d */
[C---:B------:R-:W-:Y:S01]  /*1670*/  ISETP.GT.U32.AND P3, PT, R77.reuse, R39, PT ;  /* 0x000000274d00720c */ /* 0x040fe20003f64070 */
[----:B------:R-:W-:Y:S01]  /*1680*/  @!P1 IMAD.IADD R34, R34, 0x1, -R77 ;  /* 0x0000000122229824 */ /* 0x000fe200078e0a4d */
[----:B------:R-:W-:Y:S01]  /*1690*/  ISETP.GT.U32.AND P1, PT, R77, R28, PT ;  /* 0x0000001c4d00720c */ /* 0x000fe20003f24070 */
[----:B------:R-:W-:-:S03]  /*16a0*/  IMAD.HI.U32 R0, R3, R76, RZ ;  /* 0x0000004c03007227 */ /* 0x000fc600078e00ff */
[----:B------:R-:W-:Y:S01]  /*16b0*/  ISETP.GT.U32.AND P4, PT, R77, R34, PT ;  /* 0x000000224d00720c */ /* 0x000fe20003f84070 */
[----:B------:R-:W-:Y:S01]  /*16c0*/  @!P2 IMAD.IADD R27, R27, 0x1, -R77 ;  /* 0x000000011b1ba824 */ /* 0x000fe200078e0a4d */
[C---:B------:R-:W-:Y:S01]  /*16d0*/  ISETP.GT.U32.AND P2, PT, R77.reuse, R33, PT ;  /* 0x000000214d00720c */ /* 0x040fe20003f44070 */
[----:B------:R-:W-:Y:S02]  /*16e0*/  IMAD.MOV R53, RZ, RZ, -R49 ;  /* 0x000000ffff357224 */ /* 0x000fe400078e0a31 */
[----:B------:R-:W-:Y:S02]  /*16f0*/  IMAD R49, R77, R51, R50 ;  /* 0x000000334d317224 */ /* 0x000fe400078e0232 */
[----:B------:R-:W-:-:S04]  /*1700*/  IMAD.HI.U32 R51, R3, R78, RZ ;  /* 0x0000004e03337227 */ /* 0x000fc800078e00ff */
[--C-:B------:R-:W-:Y:S01]  /*1710*/  @!P1 IMAD.IADD R28, R28, 0x1, -R77.reuse ;  /* 0x000000011c1c9824 */ /* 0x100fe200078e0a4d */
[----:B------:R-:W-:Y:S01]  /*1720*/  ISETP.GT.U32.AND P1, PT, R77, R35, PT ;  /* 0x000000234d00720c */ /* 0x000fe20003f24070 */
[--C-:B------:R-:W-:Y:S01]  /*1730*/  @!P6 IMAD.IADD R29, R29, 0x1, -R77.reuse ;  /* 0x000000011d1de824 */ /* 0x100fe200078e0a4d */
[----:B------:R-:W-:Y:S01]  /*1740*/  ISETP.GT.U32.AND P6, PT, R77, R36, PT ;  /* 0x000000244d00720c */ /* 0x000fe20003fc4070 */
[----:B------:R-:W-:Y:S01]  /*1750*/  @!P2 IMAD.IADD R33, R33, 0x1, -R77 ;  /* 0x000000012121a824 */ /* 0x000fe200078e0a4d */
[----:B------:R-:W-:Y:S01]  /*1760*/  ISETP.GT.U32.AND P2, PT, R77, R40, PT ;  /* 0x000000284d00720c */ /* 0x000fe20003f44070 */
[----:B------:R-:W-:Y:S02]  /*1770*/  IMAD.MOV R0, RZ, RZ, -R0 ;  /* 0x000000ffff007224 */ /* 0x000fe400078e0a00 */
[----:B------:R-:W-:-:S04]  /*1780*/  IMAD.HI.U32 R52, R52, R55, RZ ;  /* 0x0000003734347227 */ /* 0x000fc800078e00ff */
[----:B------:R-:W-:Y:S01]  /*1790*/  @!P0 IMAD.IADD R38, R38, 0x1, -R77 ;  /* 0x0000000126268824 */ /* 0x000fe200078e0a4d */
[C---:B------:R-:W-:Y:S01]  /*17a0*/  ISETP.GT.U32.AND P0, PT, R77.reuse, R47, PT ;  /* 0x0000002f4d00720c */ /* 0x040fe20003f04070 */
[----:B------:R-:W-:Y:S01]  /*17b0*/  IMAD R50, R77, R53, R74 ;  /* 0x000000354d327224 */ /* 0x000fe200078e024a */
[C---:B------:R-:W-:Y:S01]  /*17c0*/  LOP3.LUT R74, R72.reuse, 0x26, RZ, 0xfc, !PT ;  /* 0x00000026484a7812 */ /* 0x040fe200078efcff */
[----:B------:R-:W-:Y:S02]  /*17d0*/  IMAD.MOV R53, RZ, RZ, -R51 ;  /* 0x000000ffff357224 */ /* 0x000fe400078e0a33 */
[----:B------:R-:W-:Y:S01]  /*17e0*/  @!P1 IMAD.IADD R35, R35, 0x1, -R77 ;  /* 0x0000000123239824 */ /* 0x000fe200078e0a4d */
[C---:B------:R-:W-:Y:S01]  /*17f0*/  ISETP.GT.U32.AND P1, PT, R77.reuse, R42, PT ;  /* 0x0000002a4d00720c */ /* 0x040fe20003f24070 */
[----:B------:R-:W-:Y:S01]  /*1800*/  IMAD R51, R77, R0, R76 ;  /* 0x000000004d337224 */ /* 0x000fe200078e024c */
[----:B------:R-:W-:Y:S01]  /*1810*/  LOP3.LUT R76, R72, 0x2a, RZ, 0xfc, !PT ;  /* 0x0000002a484c7812 */ /* 0x000fe200078efcff */
[----:B------:R-:W-:-:S02]  /*1820*/  IMAD.MOV R0, RZ, RZ, -R52 ;  /* 0x000000ffff007224 */ /* 0x000fc400078e0a34 */
[--C-:B------:R-:W-:Y:S01]  /*1830*/  @!P4 IMAD.IADD R34, R34, 0x1, -R77.reuse ;  /* 0x000000012222c824 */ /* 0x100fe200078e0a4d */
[----:B------:R-:W-:Y:S01]  /*1840*/  ISETP.GT.U32.AND P4, PT, R77, R41, PT ;  /* 0x000000294d00720c */ /* 0x000fe20003f84070 */
[--C-:B------:R-:W-:Y:S01]  /*1850*/  @!P5 IMAD.IADD R37, R37, 0x1, -R77.reuse ;  /* 0x000000012525d824 */ /* 0x100fe200078e0a4d */
[----:B------:R-:W-:Y:S01]  /*1860*/  ISETP.GT.U32.AND P5, PT, R77, R46, PT ;  /* 0x0000002e4d00720c */ /* 0x000fe20003fa4070 */
[----:B------:R-:W-:Y:S01]  /*1870*/  @!P3 IMAD.IADD R39, R39, 0x1, -R77 ;  /* 0x000000012727b824 */ /* 0x000fe200078e0a4d */
[C---:B------:R-:W-:Y:S01]  /*1880*/  ISETP.GT.U32.AND P3, PT, R77.reuse, R48, PT ;  /* 0x000000304d00720c */ /* 0x040fe20003f64070 */
[----:B------:R-:W-:Y:S02]  /*1890*/  IMAD R55, R80, R0, R55 ;  /* 0x0000000050377224 */ /* 0x000fe400078e0237 */
[C---:B------:R-:W-:Y:S01]  /*18a0*/  IMAD R52, R77.reuse, R53, R78 ;  /* 0x000000354d347224 */ /* 0x040fe200078e024e */
[----:B------:R-:W-:Y:S01]  /*18b0*/  IABS R53, R69 ;  /* 0x0000004500357213 */ /* 0x000fe20000000000 */
[--C-:B------:R-:W-:Y:S01]  /*18c0*/  @!P6 IMAD.IADD R36, R36, 0x1, -R77.reuse ;  /* 0x000000012424e824 */ /* 0x100fe200078e0a4d */
[----:B------:R-:W-:Y:S01]  /*18d0*/  ISETP.GT.U32.AND P6, PT, R77, R43, PT ;  /* 0x0000002b4d00720c */ /* 0x000fe20003fc4070 */
[--C-:B------:R-:W-:Y:S01]  /*18e0*/  @!P2 IMAD.IADD R40, R40, 0x1, -R77.reuse ;  /* 0x000000012828a824 */ /* 0x100fe200078e0a4d */
[----:B------:R-:W-:Y:S01]  /*18f0*/  ISETP.GT.U32.AND P2, PT, R80, R55, PT ;  /* 0x000000375000720c */ /* 0x000fe20003f44070 */
[--C-:B------:R-:W-:Y:S01]  /*1900*/  @!P0 IMAD.IADD R47, R47, 0x1, -R77.reuse ;  /* 0x000000012f2f8824 */ /* 0x100fe200078e0a4d */
[C---:B------:R-:W-:Y:S01]  /*1910*/  ISETP.GT.U32.AND P0, PT, R77.reuse, R51, PT ;  /* 0x000000334d00720c */ /* 0x040fe20003f04070 */
[----:B------:R-:W-:Y:S01]  /*1920*/  @!P1 IMAD.IADD R42, R42, 0x1, -R77 ;  /* 0x000000012a2a9824 */ /* 0x000fe200078e0a4d */
[----:B------:R-:W-:Y:S01]  /*1930*/  ISETP.GT.U32.AND P1, PT, R77, R36, PT ;  /* 0x000000244d00720c */ /* 0x000fe20003f24070 */
[----:B------:R-:W-:Y:S01]  /*1940*/  IMAD.MOV.U32 R0, RZ, RZ, R53 ;  /* 0x000000ffff007224 */ /* 0x000fe200078e0035 */
[----:B------:R-:W-:Y:S01]  /*1950*/  LOP3.LUT R78, R72, 0x2e, RZ, 0xfc, !PT ;  /* 0x0000002e484e7812 */ /* 0x000fe200078efcff */
[--C-:B------:R-:W-:Y:S01]  /*1960*/  @!P4 IMAD.IADD R41, R41, 0x1, -R77.reuse ;  /* 0x000000012929c824 */ /* 0x100fe200078e0a4d */
[C---:B------:R-:W-:Y:S01]  /*1970*/  ISETP.GT.U32.AND P4, PT, R77.reuse, R35, PT ;  /* 0x000000234d00720c */ /* 0x040fe20003f84070 */
[--C-:B------:R-:W-:Y:S01]  /*1980*/  @!P5 IMAD.IADD R46, R46, 0x1, -R77.reuse ;  /* 0x000000012e2ed824 */ /* 0x100fe200078e0a4d */
[C---:B------:R-:W-:Y:S01]  /*1990*/  ISETP.GT.U32.AND P5, PT, R77.reuse, R50, PT ;  /* 0x000000324d00720c */ /* 0x040fe20003fa4070 */
[----:B------:R-:W-:Y:S01]  /*19a0*/  @!P3 IMAD.IADD R48, R48, 0x1, -R77 ;  /* 0x000000013030b824 */ /* 0x000fe200078e0a4d */
[----:B------:R-:W-:Y:S01]  /*19b0*/  ISETP.GT.U32.AND P3, PT, R77, R52, PT ;  /* 0x000000344d00720c */ /* 0x000fe20003f64070 */
[----:B------:R-:W-:-:S04]  /*19c0*/  IMAD.HI.U32 R3, R3, R0, RZ ;  /* 0x0000000003037227 */ /* 0x000fc800078e00ff */
[----:B------:R-:W-:Y:S02]  /*19d0*/  IMAD.MOV R3, RZ, RZ, -R3 ;  /* 0x000000ffff037224 */ /* 0x000fe400078e0a03 */
[----:B------:R-:W-:Y:S02]  /*19e0*/  @!P2 IMAD.IADD R55, R55, 0x1, -R80 ;  /* 0x000000013737a824 */ /* 0x000fe400078e0a50 */
[--C-:B------:R-:W-:Y:S01]  /*19f0*/  @!P0 IMAD.IADD R51, R51, 0x1, -R77.reuse ;  /* 0x0000000133338824 */ /* 0x100fe200078e0a4d */
[C---:B------:R-:W-:Y:S01]  /*1a00*/  ISETP.GT.U32.AND P0, PT, R77.reuse, R40, PT ;  /* 0x000000284d00720c */ /* 0x040fe20003f04070 */
[----:B------:R-:W-:Y:S01]  /*1a10*/  IMAD R53, R77, R3, R0 ;  /* 0x000000034d357224 */ /* 0x000fe200078e0200 */
[----:B------:R-:W-:Y:S01]  /*1a20*/  SHF.R.S32.HI R3, RZ, 0x1f, R174 ;  /* 0x0000001fff037819 */ /* 0x000fe200000114ae */
[--C-:B------:R-:W-:Y:S01]  /*1a30*/  @!P1 IMAD.IADD R36, R36, 0x1, -R77.reuse ;  /* 0x0000000124249824 */ /* 0x100fe200078e0a4d */
[----:B------:R-:W-:Y:S01]  /*1a40*/  ISETP.GT.U32.AND P1, PT, R80, R55, PT ;  /* 0x000000375000720c */ /* 0x000fe20003f24070 */
[--C-:B------:R-:W-:Y:S01]  /*1a50*/  @!P4 IMAD.IADD R35, R35, 0x1, -R77.reuse ;  /* 0x000000012323c824 */ /* 0x100fe200078e0a4d */
[C---:B------:R-:W-:Y:S01]  /*1a60*/  ISETP.GT.U32.AND P2, PT, R77.reuse, R53, PT ;  /* 0x000000354d00720c */ /* 0x040fe20003f44070 */
        /* <DEDUP_REMOVED lines=8> */
[----:B------:R-:W-:Y:S01]  /*1af0*/  IMAD.SHL.U32 R0, R71, 0x2, RZ ;  /* 0x0000000247007824 */ /* 0x000fe200078e00ff */
[----:B------:R-:W-:Y:S01]  /*1b00*/  ISETP.GT.U32.AND P6, PT, R77, R49, PT ;  /* 0x000000314d00720c */ /* 0x000fe20003fc4070 */
[----:B------:R-:W-:Y:S01]  /*1b10*/  @!P1 IMAD.IADD R55, R55, 0x1, -R80 ;  /* 0x0000000137379824 */ /* 0x000fe200078e0a50 */
[----:B------:R-:W-:Y:S01]  /*1b20*/  LOP3.LUT P1, RZ, R73, 0x40, RZ, 0xc0, !PT ;  /* 0x0000004049ff7812 */ /* 0x000fe2000782c0ff */
[--C-:B------:R-:W-:Y:S01]  /*1b30*/  @!P2 IMAD.IADD R53, R53, 0x1, -R77.reuse ;  /* 0x000000013535a824 */ /* 0x100fe200078e0a4d */
[----:B------:R-:W-:Y:S01]  /*1b40*/  ISETP.GT.U32.AND P2, PT, R77, R42, PT ;  /* 0x0000002a4d00720c */ /* 0x000fe20003f44070 */
[--C-:B------:R-:W-:Y:S01]  /*1b50*/  @!P4 IMAD.IADD R37, R37, 0x1, -R77.reuse ;  /* 0x000000012525c824 */ /* 0x100fe200078e0a4d */
[----:B------:R-:W-:Y:S01]  /*1b60*/  SEL R75, RZ, 0x90, !P1 ;  /* 0x00000090ff4b7807 */ /* 0x000fe20004800000 */
[--C-:B------:R-:W-:Y:S01]  /*1b70*/  @!P5 IMAD.IADD R39, R39, 0x1, -R77.reuse ;  /* 0x000000012727d824 */ /* 0x100fe200078e0a4d */
[----:B------:R-:W-:Y:S01]  /*1b80*/  ISETP.GT.U32.AND P4, PT, R77, R43, PT ;  /* 0x0000002b4d00720c */ /* 0x000fe20003f84070 */
[--C-:B------:R-:W-:Y:S01]  /*1b90*/  @!P3 IMAD.IADD R41, R41, 0x1, -R77.reuse ;  /* 0x000000012929b824 */ /* 0x100fe200078e0a4d */
[----:B------:R-:W-:Y:S01]  /*1ba0*/  ISETP.GT.U32.AND P5, PT, R77, R46, PT ;  /* 0x0000002e4d00720c */ /* 0x000fe20003fa4070 */
[--C-:B------:R-:W-:Y:S01]  /*1bb0*/  @!P0 IMAD.IADD R47, R47, 0x1, -R77.reuse ;  /* 0x000000012f2f8824 */ /* 0x100fe200078e0a4d */
[----:B------:R-:W-:Y:S01]  /*1bc0*/  ISETP.GT.U32.AND P3, PT, R77, R48, PT ;  /* 0x000000304d00720c */ /* 0x000fe20003f64070 */
[--C-:B------:R-:W-:Y:S01]  /*1bd0*/  @!P6 IMAD.IADD R49, R49, 0x1, -R77.reuse ;  /* 0x000000013131e824 */ /* 0x100fe200078e0a4d */
[C---:B------:R-:W-:Y:S01]  /*1be0*/  ISETP.GT.U32.AND P1, PT, R77.reuse, R50, PT ;  /* 0x000000324d00720c */ /* 0x040fe20003f24070 */
[-C--:B------:R-:W-:Y:S01]  /*1bf0*/  IMAD R90, R90, R197.reuse, RZ ;  /* 0x000000c55a5a7224 */ /* 0x080fe200078e02ff */
[----:B------:R-:W-:Y:S01]  /*1c00*/  ISETP.GT.U32.AND P0, PT, R77, R52, PT ;  /* 0x000000344d00720c */ /* 0x000fe20003f04070 */
[--C-:B------:R-:W-:Y:S01]  /*1c10*/  @!P2 IMAD.IADD R42, R42, 0x1, -R77.reuse ;  /* 0x000000012a2aa824 */ /* 0x100fe200078e0a4d */
[----:B------:R-:W-:Y:S01]  /*1c20*/  ISETP.GE.AND P2, PT, R6, RZ, PT ;  /* 0x000000ff0600720c */ /* 0x000fe20003f46270 */
[----:B------:R-:W-:Y:S01]  /*1c30*/  IMAD R91, R91, R197, RZ ;  /* 0x000000c55b5b7224 */ /* 0x000fe200078e02ff */
[----:B------:R-:W-:Y:S01]  /*1c40*/  ISETP.GT.U32.AND P6, PT, R77, R38, PT ;  /* 0x000000264d00720c */ /* 0x000fe20003fc4070 */
[--C-:B------:R-:W-:Y:S01]  /*1c50*/  @!P4 IMAD.IADD R43, R43, 0x1, -R77.reuse ;  /* 0x000000012b2bc824 */ /* 0x100fe200078e0a4d */
[C---:B------:R-:W-:Y:S01]  /*1c60*/  ISETP.GT.U32.AND P4, PT, R77.reuse, R51, PT ;  /* 0x000000334d00720c */ /* 0x040fe20003f84070 */
[--C-:B------:R-:W-:Y:S01]  /*1c70*/  @!P5 IMAD.IADD R46, R46, 0x1, -R77.reuse ;  /* 0x000000012e2ed824 */ /* 0x100fe200078e0a4d */
[----:B------:R-:W-:Y:S01]  /*1c80*/  ISETP.NE.AND P5, PT, R44, RZ, PT ;  /* 0x000000ff2c00720c */ /* 0x000fe20003fa5270 */
[--C-:B------:R-:W-:Y:S01]  /*1c90*/  @!P3 IMAD.IADD R48, R48, 0x1, -R77.reuse ;  /* 0x000000013030b824 */ /* 0x100fe200078e0a4d */
[----:B------:R-:W-:Y:S01]  /*1ca0*/  ISETP.GT.U32.AND P3, PT, R77, R53, PT ;  /* 0x000000354d00720c */ /* 0x000fe20003f64070 */
[--C-:B------:R-:W-:Y:S01]  /*1cb0*/  @!P1 IMAD.IADD R50, R50, 0x1, -R77.reuse ;  /* 0x0000000132329824 */ /* 0x100fe200078e0a4d */
[----:B------:R-:W-:Y:S01]  /*1cc0*/  ISETP.GE.AND P1, PT, R8, RZ, PT ;  /* 0x000000ff0800720c */ /* 0x000fe20003f26270 */
[----:B------:R-:W-:Y:S01]  /*1cd0*/  @!P0 IMAD.IADD R52, R52, 0x1, -R77 ;  /* 0x0000000134348824 */ /* 0x000fe200078e0a4d */
[----:B------:R-:W-:Y:S01]  /*1ce0*/  ISETP.GE.AND P0, PT, R9, RZ, PT ;  /* 0x000000ff0900720c */ /* 0x000fe20003f06270 */
[----:B------:R-:W-:Y:S01]  /*1cf0*/  @!P2 IMAD.MOV R55, RZ, RZ, -R55 ;  /* 0x000000ffff37a224 */ /* 0x000fe200078e0a37 */
[----:B------:R-:W-:Y:S01]  /*1d00*/  ISETP.GE.AND P2, PT, R12, RZ, PT ;  /* 0x000000ff0c00720c */ /* 0x000fe20003f46270 */
[--C-:B------:R-:W-:Y:S01]  /*1d10*/  @!P6 IMAD.IADD R38, R38, 0x1, -R77.reuse ;  /* 0x000000012626e824 */ /* 0x100fe200078e0a4d */
[----:B------:R-:W-:Y:S01]  /*1d20*/  ISETP.GT.U32.AND P6, PT, R77, R49, PT ;  /* 0x000000314d00720c */ /* 0x000fe20003fc4070 */
[--C-:B------:R-:W-:Y:S01]  /*1d30*/  @!P4 IMAD.IADD R51, R51, 0x1, -R77.reuse ;  /* 0x000000013333c824 */ /* 0x100fe200078e0a4d */
[----:B------:R-:W-:Y:S01]  /*1d40*/  ISETP.GE.AND P4, PT, R10, RZ, PT ;  /* 0x000000ff0a00720c */ /* 0x000fe20003f86270 */
[----:B------:R-:W-:Y:S01]  /*1d50*/  IMAD R92, R92, R197, RZ ;  /* 0x000000c55c5c7224 */ /* 0x000fe200078e02ff */
[----:B------:R-:W-:Y:S01]  /*1d60*/  @!P5 LOP3.LUT R55, RZ, R44, RZ, 0x33, !PT ;  /* 0x0000002cff37d212 */ /* 0x000fe200078e33ff */
[----:B------:R-:W-:Y:S01]  /*1d70*/  @!P3 IMAD.IADD R53, R53, 0x1, -R77 ;  /* 0x000000013535b824 */ /* 0x000fe200078e0a4d */
[----:B------:R-:W-:Y:S01]  /*1d80*/  ISETP.GE.AND P3, PT, R11, RZ, PT ;  /* 0x000000ff0b00720c */ /* 0x000fe20003f66270 */
[----:B------:R-:W-:Y:S01]  /*1d90*/  @!P1 IMAD.MOV R4, RZ, RZ, -R4 ;  /* 0x000000ffff049224 */ /* 0x000fe200078e0a04 */
[----:B------:R-:W-:Y:S01]  /*1da0*/  ISETP.GE.AND P5, PT, R13, RZ, PT ;  /* 0x000000ff0d00720c */ /* 0x000fe20003fa6270 */
[----:B------:R-:W-:Y:S01]  /*1db0*/  @!P0 IMAD.MOV R5, RZ, RZ, -R5 ;  /* 0x000000ffff058224 */ /* 0x000fe200078e0a05 */
[----:B------:R-:W-:Y:S01]  /*1dc0*/  ISETP.GE.AND P1, PT, R14, RZ, PT ;  /* 0x000000ff0e00720c */ /* 0x000fe20003f26270 */
[----:B------:R-:W-:Y:S01]  /*1dd0*/  @!P2 IMAD.MOV R26, RZ, RZ, -R26 ;  /* 0x000000ffff1aa224 */ /* 0x000fe200078e0a1a */
[----:B------:R-:W-:Y:S01]  /*1de0*/  ISETP.GE.AND P0, PT, R15, RZ, PT ;  /* 0x000000ff0f00720c */ /* 0x000fe20003f06270 */
[----:B------:R-:W-:Y:S01]  /*1df0*/  @!P6 IMAD.IADD R49, R49, 0x1, -R77 ;  /* 0x000000013131e824 */ /* 0x000fe200078e0a4d */
[----:B------:R-:W-:Y:S01]  /*1e00*/  ISETP.GE.AND P2, PT, R18, RZ, PT ;  /* 0x000000ff1200720c */ /* 0x000fe20003f46270 */
[----:B------:R-:W-:Y:S01]  /*1e10*/  @!P4 IMAD.MOV R24, RZ, RZ, -R24 ;  /* 0x000000ffff18c224 */ /* 0x000fe200078e0a18 */
[----:B------:R-:W-:Y:S01]  /*1e20*/  ISETP.GE.AND P4, PT, R16, RZ, PT ;  /* 0x000000ff1000720c */ /* 0x000fe20003f86270 */
[----:B------:R-:W-:Y:S01]  /*1e30*/  IMAD R55, R55, UR4, RZ ;  /* 0x0000000437377c24 */ /* 0x000fe2000f8e02ff */
[----:B------:R-:W-:Y:S01]  /*1e40*/  ISETP.GE.AND P6, PT, R7, RZ, PT ;  /* 0x000000ff0700720c */ /* 0x000fe20003fc6270 */
[----:B------:R-:W-:Y:S01]  /*1e50*/  @!P3 IMAD.MOV R25, RZ, RZ, -R25 ;  /* 0x000000ffff19b224 */ /* 0x000fe200078e0a19 */
        /* <DEDUP_REMOVED lines=12> */
[----:B------:R-:W-:Y:S01]  /*1f20*/  LEA.HI R174, R3, R174, RZ, 0x6 ;  /* 0x000000ae03ae7211 */ /* 0x000fe200078f30ff */
        /* <DEDUP_REMOVED lines=12> */
[----:B------:R-:W-:Y:S01]  /*1ff0*/  ULDC UR4, c[0x0][0x240] ;  /* 0x0000900000047ab9 */ /* 0x000fe20000000800 */
[----:B------:R-:W-:Y:S01]  /*2000*/  LOP3.LUT R3, RZ, R45, RZ, 0x33, !PT ;  /* 0x0000002dff037212 */ /* 0x000fe200078e33ff */
        /* <DEDUP_REMOVED lines=12> */
[-C--:B------:R-:W-:Y:S01]  /*20d0*/  IMAD R93, R93, R197.reuse, RZ ;  /* 0x000000c55d5d7224 */ /* 0x080fe200078e02ff */
[----:B------:R-:W-:Y:S01]  /*20e0*/  LOP3.LUT R0, R75, R0, RZ, 0x3c, !PT ;  /* 0x000000004b007212 */ /* 0x000fe200078e3cff */
[----:B------:R-:W-:Y:S01]  /*20f0*/  @!P3 IMAD.MOV R43, RZ, RZ, -R43 ;  /* 0x000000ffff2bb224 */ /* 0x000fe200078e0a2b */
[----:B------:R-:W-:Y:S01]  /*2100*/  ISETP.GE.AND P3, PT, R67, RZ, PT ;  /* 0x000000ff4300720c */ /* 0x000fe20003f66270 */
[----:B------:R-:W-:Y:S01]  /*2110*/  @!P5 IMAD.MOV R47, RZ, RZ, -R47 ;  /* 0x000000ffff2fd224 */ /* 0x000fe200078e0a2f */
[----:B------:R-:W-:Y:S01]  /*2120*/  ISETP.GE.AND P5, PT, R69, RZ, PT ;  /* 0x000000ff4500720c */ /* 0x000fe20003fa6270 */
[----:B------:R-:W-:Y:S01]  /*2130*/  @!P1 IMAD.MOV R48, RZ, RZ, -R48 ;  /* 0x000000ffff309224 */ /* 0x000fe200078e0a30 */
[----:B------:R-:W-:Y:S01]  /*2140*/  ISETP.GE.AND P1, PT, R70, RZ, PT ;  /* 0x000000ff4600720c */ /* 0x000fe20003f26270 */
[----:B------:R-:W-:Y:S01]  /*2150*/  @!P0 IMAD.MOV R49, RZ, RZ, -R49 ;  /* 0x000000ffff318224 */ /* 0x000fe200078e0a31 */
[----:B------:R-:W-:Y:S01]  /*2160*/  ISETP.NE.AND P0, PT, R45, RZ, PT ;  /* 0x000000ff2d00720c */ /* 0x000fe20003f05270 */
[----:B------:R-:W-:Y:S01]  /*2170*/  @!P2 IMAD.MOV R52, RZ, RZ, -R52 ;  /* 0x000000ffff34a224 */ /* 0x000fe200078e0a34 */
[----:B------:R-:W-:Y:S01]  /*2180*/  LOP3.LUT R75, R72, 0x28, RZ, 0xfc, !PT ;  /* 0x00000028484b7812 */ /* 0x000fe200078efcff */
[----:B------:R-:W-:Y:S01]  /*2190*/  @!P4 IMAD.MOV R50, RZ, RZ, -R50 ;  /* 0x000000ffff32c224 */ /* 0x000fe200078e0a32 */
[C---:B------:R-:W-:Y:S01]  /*21a0*/  SEL R2, R3.reuse, R2, !P0 ;  /* 0x0000000203027207 */ /* 0x040fe20004000000 */
[----:B------:R-:W-:Y:S01]  /*21b0*/  IMAD R94, R94, R197, RZ ;  /* 0x000000c55e5e7224 */ /* 0x000fe200078e02ff */
[C---:B------:R-:W-:Y:S01]  /*21c0*/  SEL R4, R3.reuse, R4, !P0 ;  /* 0x0000000403047207 */ /* 0x040fe20004000000 */
[----:B------:R-:W-:Y:S01]  /*21d0*/  @!P3 IMAD.MOV R51, RZ, RZ, -R51 ;  /* 0x000000ffff33b224 */ /* 0x000fe200078e0a33 */
[C---:B------:R-:W-:Y:S01]  /*21e0*/  SEL R5, R3.reuse, R5, !P0 ;  /* 0x0000000503057207 */ /* 0x040fe20004000000 */
[----:B------:R-:W-:Y:S01]  /*21f0*/  @!P5 IMAD.MOV R53, RZ, RZ, -R53 ;  /* 0x000000ffff35d224 */ /* 0x000fe200078e0a35 */
[----:B------:R-:W-:Y:S01]  /*2200*/  SEL R24, R3, R24, !P0 ;  /* 0x0000001803187207 */ /* 0x000fe20004000000 */
[----:B------:R-:W-:Y:S01]  /*2210*/  @!P1 IMAD.MOV R54, RZ, RZ, -R54 ;  /* 0x000000ffff369224 */ /* 0x000fe200078e0a36 */
[----:B------:R-:W-:Y:S01]  /*2220*/  LEA R110, P1, R55, UR6, 0x1 ;  /* 0x00000006376e7c11 */ /* 0x000fe2000f8208ff */
[----:B------:R-:W-:Y:S01]  /*2230*/  IMAD R44, R2, UR4, RZ ;  /* 0x00000004022c7c24 */ /* 0x000fe2000f8e02ff */
[C---:B------:R-:W-:Y:S01]  /*2240*/  SEL R25, R3.reuse, R25, !P0 ;  /* 0x0000001903197207 */ /* 0x040fe20004000000 */
[----:B------:R-:W-:Y:S01]  /*2250*/  IMAD R45, R4, UR4, RZ ;  /* 0x00000004042d7c24 */ /* 0x000fe2000f8e02ff */
[----:B------:R-:W-:Y:S01]  /*2260*/  SEL R26, R3, R26, !P0 ;  /* 0x0000001a031a7207 */ /* 0x000fe20004000000 */
        /* <DEDUP_REMOVED lines=49> */
[----:B------:R-:W-:Y:S01]  /*2580*/  SEL R53, R3, R53, !P0 ;  /* 0x0000003503357207 */ /* 0x000fe20004000000 */
[----:B------:R-:W-:Y:S01]  /*2590*/  IMAD R50, R50, UR4, RZ ;  /* 0x0000000432327c24 */ /* 0x000fe2000f8e02ff */
[----:B------:R-:W-:Y:S01]  /*25a0*/  LEA.HI.X.SX32 R111, R55, UR7, 0x1, P1 ;  /* 0x00000007376f7c11 */ /* 0x000fe200088f0eff */
[----:B------:R-:W-:Y:S01]  /*25b0*/  ULDC.64 UR6, c[0x0][0x218] ;  /* 0x0000860000067ab9 */ /* 0x000fe20000000a00 */
[----:B------:R-:W-:Y:S01]  /*25c0*/  SEL R3, R3, R54, !P0 ;  /* 0x0000003603037207 */ /* 0x000fe20004000000 */
[----:B------:R-:W-:Y:S01]  /*25d0*/  IMAD R51, R51, UR4, RZ ;  /* 0x0000000433337c24 */ /* 0x000fe2000f8e02ff */
[----:B------:R-:W-:Y:S01]  /*25e0*/  LEA R4, P4, R44, UR6, 0x1 ;  /* 0x000000062c047c11 */ /* 0x000fe2000f8808ff */
[----:B------:R-:W-:Y:S01]  /*25f0*/  IMAD R52, R52, UR4, RZ ;  /* 0x0000000434347c24 */ /* 0x000fe2000f8e02ff */
[----:B------:R-:W-:Y:S01]  /*2600*/  LEA R2, P3, R45, UR6, 0x1 ;  /* 0x000000062d027c11 */ /* 0x000fe2000f8608ff */
[----:B------:R-:W-:Y:S01]  /*2610*/  IMAD R188, R3, UR4, RZ ;  /* 0x0000000403bc7c24 */ /* 0x000fe2000f8e02ff */
[----:B------:R-:W-:Y:S01]  /*2620*/  LEA R172, P2, R173, UR6, 0x1 ;  /* 0x00000006adac7c11 */ /* 0x000fe2000f8408ff */
[----:B------:R-:W-:Y:S01]  /*2630*/  IMAD R53, R53, UR4, RZ ;  /* 0x0000000435357c24 */ /* 0x000fe2000f8e02ff */
[----:B------:R-:W-:Y:S01]  /*2640*/  LEA R170, P1, R24, UR6, 0x1 ;  /* 0x0000000618aa7c11 */ /* 0x000fe2000f8208ff */
[----:B------:R-:W-:Y:S01]  /*2650*/  UMOV UR4, URZ ;  /* 0x0000003f00047c82 */ /* 0x000fe20008000000 */
[----:B------:R-:W-:Y:S01]  /*2660*/  LEA.HI.X.SX32 R5, R44, UR7, 0x1, P4 ;  /* 0x000000072c057c11 */ /* 0x000fe2000a0f0eff */
[----:B------:R-:W-:Y:S01]  /*2670*/  UIADD3.X UR9, UR4, 0x40000040, URZ, UP0, !UPT ;  /* 0x4000004004097890 */ /* 0x000fe200087fe43f */
[----:B------:R-:W-:Y:S01]  /*2680*/  LEA.HI.X.SX32 R3, R45, UR7, 0x1, P3 ;  /* 0x000000072d037c11 */ /* 0x000fe200098f0eff */
[-C--:B------:R-:W-:Y:S01]  /*2690*/  IMAD R95, R95, R197.reuse, RZ ;  /* 0x000000c55f5f7224 */ /* 0x080fe200078e02ff */
[----:B------:R-:W-:Y:S01]  /*26a0*/  LEA.HI.X.SX32 R173, R173, UR7, 0x1, P2 ;  /* 0x00000007adad7c11 */ /* 0x000fe200090f0eff */
[-C--:B------:R-:W-:Y:S01]  /*26b0*/  IMAD R96, R96, R197.reuse, RZ ;  /* 0x000000c560607224 */ /* 0x080fe200078e02ff */
[----:B------:R-:W-:Y:S01]  /*26c0*/  LEA.HI.X.SX32 R171, R24, UR7, 0x1, P1 ;  /* 0x0000000718ab7c11 */ /* 0x000fe200088f0eff */
[-C--:B------:R-:W-:Y:S01]  /*26d0*/  IMAD R97, R97, R197.reuse, RZ ;  /* 0x000000c561617224 */ /* 0x080fe200078e02ff */
[----:B------:R-:W-:Y:S01]  /*26e0*/  LEA R168, P0, R25, UR6, 0x1 ;  /* 0x0000000619a87c11 */ /* 0x000fe2000f8008ff */
        /* <DEDUP_REMOVED lines=13> */
[----:B------:R-:W-:Y:S01]  /*27c0*/  LEA.HI.X.SX32 R169, R25, UR7, 0x1, P0 ;  /* 0x0000000719a97c11 */ /* 0x000fe200080f0eff */
        /* <DEDUP_REMOVED lines=22> */
[----:B------:R-:W-:Y:S01]  /*2930*/  IMAD R195, R75, R197, RZ ;  /* 0x000000c54bc37224 */ /* 0x000fe200078e02ff */
[----:B------:R-:W-:-:S02]  /*2940*/  LEA R144, P2, R37, UR6, 0x1 ;  /* 0x0000000625907c11 */ /* 0x000fc4000f8408ff */
[----:B------:R-:W-:Y:S02]  /*2950*/  CS2R R24, SRZ ;  /* 0x0000000000187805 */ /* 0x000fe4000001ff00 */
[----:B------:R-:W-:Y:S02]  /*2960*/  LEA R216, P1, R38, UR6, 0x1 ;  /* 0x0000000626d87c11 */ /* 0x000fe4000f8208ff */
[----:B------:R-:W-:Y:S02]  /*2970*/  CS2R R26, SRZ ;  /* 0x00000000001a7805 */ /* 0x000fe4000001ff00 */
[----:B------:R-:W-:Y:S02]  /*2980*/  LEA.HI.X.SX32 R155, R32, UR7, 0x1, P0 ;  /* 0x00000007209b7c11 */ /* 0x000fe400080f0eff */
[----:B------:R-:W-:Y:S02]  /*2990*/  CS2R R28, SRZ ;  /* 0x00000000001c7805 */ /* 0x000fe4000001ff00 */
[----:B------:R-:W-:-:S02]  /*29a0*/  LEA.HI.X.SX32 R153, R33, UR7, 0x1, P6 ;  /* 0x0000000721997c11 */ /* 0x000fc4000b0f0eff */
[----:B------:R-:W-:Y:S02]  /*29b0*/  CS2R R30, SRZ ;  /* 0x00000000001e7805 */ /* 0x000fe4000001ff00 */
[----:B------:R-:W-:Y:S02]  /*29c0*/  LEA.HI.X.SX32 R151, R34, UR7, 0x1, P5 ;  /* 0x0000000722977c11 */ /* 0x000fe4000a8f0eff */
        /* <DEDUP_REMOVED lines=9> */
[----:B------:R-:W-:Y:S01]  /*2a60*/  LEA R140, P0, R39, UR6, 0x1 ;  /* 0x00000006278c7c11 */ /* 0x000fe2000f8008ff */
[----:B------:R-:W-:Y:S01]  /*2a70*/  UIADD3.64 UR20, UR8, 0x80, URZ ;  /* 0x0000008008147897 */ /* 0x000fe2000fffe03f */
[----:B------:R-:W-:Y:S01]  /*2a80*/  LEA R214, P6, R40, UR6, 0x1 ;  /* 0x0000000628d67c11 */ /* 0x000fe2000f8c08ff */
[----:B------:R-:W-:Y:S01]  /*2a90*/  UIADD3.64 UR24, UR8, 0x100, URZ ;  /* 0x0000010008187897 */ /* 0x000fe2000fffe03f */
[----:B------:R-:W-:-:S02]  /*2aa0*/  LEA R210, P5, R41, UR6, 0x1 ;  /* 0x0000000629d27c11 */ /* 0x000fc4000f8a08ff */
[----:B------:R-:W-:Y:S02]  /*2ab0*/  LEA R142, P4, R42, UR6, 0x1 ;  /* 0x000000062a8e7c11 */ /* 0x000fe4000f8808ff */
[----:B------:R-:W-:Y:S02]  /*2ac0*/  LEA R138, P3, R43, UR6, 0x1 ;  /* 0x000000062b8a7c11 */ /* 0x000fe4000f8608ff */
[----:B------:R-:W-:Y:S02]  /*2ad0*/  LEA R134, P2, R46, UR6, 0x1 ;  /* 0x000000062e867c11 */ /* 0x000fe4000f8408ff */
[----:B------:R-:W-:Y:S02]  /*2ae0*/  LEA R132, P1, R47, UR6, 0x1 ;  /* 0x000000062f847c11 */ /* 0x000fe4000f8208ff */
[----:B------:R-:W-:Y:S02]  /*2af0*/  LEA.HI.X.SX32 R141, R39, UR7, 0x1, P0 ;  /* 0x00000007278d7c11 */ /* 0x000fe400080f0eff */
[----:B------:R-:W-:-:S02]  /*2b00*/  CS2R R38, SRZ ;  /* 0x0000000000267805 */ /* 0x000fc4000001ff00 */
[----:B------:R-:W-:Y:S02]  /*2b10*/  LEA.HI.X.SX32 R212, R40, UR7, 0x1, P6 ;  /* 0x0000000728d47c11 */ /* 0x000fe4000b0f0eff */
[----:B------:R-:W-:Y:S02]  /*2b20*/  LEA.HI.X.SX32 R208, R41, UR7, 0x1, P5 ;  /* 0x0000000729d07c11 */ /* 0x000fe4000a8f0eff */
[----:B------:R-:W-:Y:S02]  /*2b30*/  CS2R R40, SRZ ;  /* 0x0000000000287805 */ /* 0x000fe4000001ff00 */
[----:B------:R-:W-:Y:S02]  /*2b40*/  LEA.HI.X.SX32 R143, R42, UR7, 0x1, P4 ;  /* 0x000000072a8f7c11 */ /* 0x000fe4000a0f0eff */
[----:B------:R-:W-:Y:S02]  /*2b50*/  LEA.HI.X.SX32 R139, R43, UR7, 0x1, P3 ;  /* 0x000000072b8b7c11 */ /* 0x000fe400098f0eff */
[----:B------:R-:W-:-:S02]  /*2b60*/  CS2R R42, SRZ ;  /* 0x00000000002a7805 */ /* 0x000fc4000001ff00 */
[----:B------:R-:W-:Y:S02]  /*2b70*/  LEA.HI.X.SX32 R135, R46, UR7, 0x1, P2 ;  /* 0x000000072e877c11 */ /* 0x000fe400090f0eff */
[----:B------:R-:W-:Y:S02]  /*2b80*/  LEA.HI.X.SX32 R133, R47, UR7, 0x1, P1 ;  /* 0x000000072f857c11 */ /* 0x000fe400088f0eff */
[----:B------:R-:W-:Y:S02]  /*2b90*/  CS2R R46, SRZ ;  /* 0x00000000002e7805 */ /* 0x000fe4000001ff00 */
[----:B------:R-:W-:Y:S02]  /*2ba0*/  LEA R130, P0, R48, UR6, 0x1 ;  /* 0x0000000630827c11 */ /* 0x000fe4000f8008ff */
[----:B------:R-:W-:Y:S02]  /*2bb0*/  LEA R136, P6, R49, UR6, 0x1 ;  /* 0x0000000631887c11 */ /* 0x000fe4000f8c08ff */
[----:B------:R-:W-:-:S02]  /*2bc0*/  LEA R128, P5, R50, UR6, 0x1 ;  /* 0x0000000632807c11 */ /* 0x000fc4000f8a08ff */
[----:B------:R-:W-:Y:S02]  /*2bd0*/  LEA R126, P4, R51, UR6, 0x1 ;  /* 0x00000006337e7c11 */ /* 0x000fe4000f8808ff */
[----:B------:R-:W-:Y:S02]  /*2be0*/  LEA R186, P3, R52, UR6, 0x1 ;  /* 0x0000000634ba7c11 */ /* 0x000fe4000f8608ff */
[----:B------:R-:W-:Y:S02]  /*2bf0*/  LEA R192, P2, R53, UR6, 0x1 ;  /* 0x0000000635c07c11 */ /* 0x000fe4000f8408ff */
[----:B------:R-:W-:Y:S01]  /*2c00*/  LEA R124, P1, R188, UR6, 0x1 ;  /* 0x00000006bc7c7c11 */ /* 0x000fe2000f8208ff */
[----:B------:R-:W-:Y:S01]  /*2c10*/  UIADD3 UR6, UR12, 0x2000, URZ ;  /* 0x000020000c067890 */ /* 0x000fe2000fffe03f */
[C---:B------:R-:W-:Y:S02]  /*2c20*/  LOP3.LUT R77, R72.reuse, 0x2c, RZ, 0xfc, !PT ;  /* 0x0000002c484d7812 */ /* 0x040fe400078efcff */
[----:B------:R-:W-:Y:S01]  /*2c30*/  LOP3.LUT R80, R72, 0x32, RZ, 0xfc, !PT ;  /* 0x0000003248507812 */ /* 0x000fe200078efcff */
[----:B------:R-:W-:Y:S01]  /*2c40*/  USHF.R.U32.HI UR6, URZ, 0x4, UR6 ;  /* 0x000000043f067899 */ /* 0x000fe20008011606 */
[----:B------:R-:W-:Y:S01]  /*2c50*/  LEA.HI.X.SX32 R129, R48, UR7, 0x1, P0 ;  /* 0x0000000730817c11 */ /* 0x000fe200080f0eff */
[-C--:B------:R-:W-:Y:S01]  /*2c60*/  IMAD R191, R77, R197.reuse, RZ ;  /* 0x000000c54dbf7224 */ /* 0x080fe200078e02ff */
[----:B------:R-:W-:Y:S01]  /*2c70*/  LEA.HI.X.SX32 R137, R49, UR7, 0x1, P6 ;  /* 0x0000000731897c11 */ /* 0x000fe2000b0f0eff */
[----:B------:R-:W-:Y:S01]  /*2c80*/  USGXT.U32 UR6, UR6, 0xe ;  /* 0x0000000e0606789a */ /* 0x000fe20008000000 */
[----:B------:R-:W-:Y:S01]  /*2c90*/  LEA.HI.X.SX32 R131, R50, UR7, 0x1, P5 ;  /* 0x0000000732837c11 */ /* 0x000fe2000a8f0eff */
[----:B------:R-:W-:Y:S01]  /*2ca0*/  IMAD R185, R80, R197, RZ ;  /* 0x000000c550b97224 */ /* 0x000fe200078e02ff */
[----:B------:R-:W-:Y:S01]  /*2cb0*/  LEA.HI.X.SX32 R127, R51, UR7, 0x1, P4 ;  /* 0x00000007337f7c11 */ /* 0x000fe2000a0f0eff */
[----:B------:R-:W-:Y:S01]  /*2cc0*/  UIADD3 UR10, UP0, UR6, 0x2, URZ ;  /* 0x00000002060a7890 */ /* 0x000fe2000ff1e03f */
[----:B------:R-:W-:-:S02]  /*2cd0*/  LEA.HI.X.SX32 R125, R52, UR7, 0x1, P3 ;  /* 0x00000007347d7c11 */ /* 0x000fc400098f0eff */
[----:B------:R-:W-:Y:S02]  /*2ce0*/  CS2R R48, SRZ ;  /* 0x0000000000307805 */ /* 0x000fe4000001ff00 */
[----:B------:R-:W-:Y:S01]  /*2cf0*/  LEA.HI.X.SX32 R190, R53, UR7, 0x1, P2 ;  /* 0x0000000735be7c11 */ /* 0x000fe200090f0eff */
[----:B------:R-:W-:Y:S01]  /*2d00*/  UIADD3.X UR11, UR5, 0x40000040, URZ, UP0, !UPT ;  /* 0x40000040050b7890 */ /* 0x000fe200087fe43f */
[----:B------:R-:W-:Y:S02]  /*2d10*/  LEA.HI.X.SX32 R188, R188, UR7, 0x1, P1 ;  /* 0x00000007bcbc7c11 */ /* 0x000fe400088f0eff */
[----:B------:R-:W-:Y:S02]  /*2d20*/  CS2R R50, SRZ ;  /* 0x0000000000327805 */ /* 0x000fe4000001ff00 */
[----:B------:R-:W-:Y:S01]  /*2d30*/  CS2R R52, SRZ ;  /* 0x0000000000347805 */ /* 0x000fe2000001ff00 */
[----:B------:R-:W-:Y:S01]  /*2d40*/  IMAD R197, R74, R197, RZ ;  /* 0x000000c54ac57224 */ /* 0x000fe200078e02ff */
[----:B------:R-:W-:Y:S01]  /*2d50*/  SHF.R.S32.HI R174, RZ, 0x6, R174 ;  /* 0x00000006ffae7819 */ /* 0x000fe200000114ae */
[----:B------:R-:W-:Y:S01]  /*2d60*/  UIADD3.64 UR22, UR10, 0x2, URZ ;  /* 0x000000020a167897 */ /* 0x000fe2000fffe03f */
[C---:B------:R-:W-:Y:S01]  /*2d70*/  LOP3.LUT R176, R0.reuse, 0x20, RZ, 0x3c, !PT ;  /* 0x0000002000b07812 */ /* 0x040fe200078e3cff */
[----:B------:R-:W-:Y:S01]  /*2d80*/  UIADD3.64 UR26, UR10, 0x4, URZ ;  /* 0x000000040a1a7897 */ /* 0x000fe2000fffe03f */
[----:B------:R-:W-:-:S02]  /*2d90*/  LOP3.LUT R178, R0, 0x40, RZ, 0x3c, !PT ;  /* 0x0000004000b27812 */ /* 0x000fc400078e3cff */
[----:B------:R-:W-:-:S09]  /*2da0*/  LOP3.LUT R180, R0, 0x60, RZ, 0x3c, !PT ;  /* 0x0000006000b47812 */ /* 0x000fd200078e3cff */
.L_x_1:
[----:B------:R-:W-:Y:S01]  /*2db0*/  LOP3.LUT R112, R72, 0x2, RZ, 0xfc, !PT ;  /* 0x0000000248707812 */ /* 0x000fe200078efcff */
[--C-:B------:R-:W-:Y:S01]  /*2dc0*/  IMAD.WIDE R116, R108, 0x2, R110.reuse ;  /* 0x000000026c747825 */ /* 0x100fe200078e026e */
[----:B------:R-:W-:Y:S02]  /*2dd0*/  ISETP.GE.AND P2, PT, R72, UR16, PT ;  /* 0x0000001048007c0c */ /* 0x000fe4000bf46270 */
[----:B------:R-:W-:Y:S01]  /*2de0*/  ISETP.GE.AND P5, PT, R112, UR16, PT ;  /* 0x0000001070007c0c */ /* 0x000fe2000bfa6270 */
[----:B------:R-:W-:Y:S01]  /*2df0*/  IMAD.WIDE R120, R106, 0x2, R110 ;  /* 0x000000026a787825 */ /* 0x000fe200078e026e */
[C---:B------:R-:W-:Y:S02]  /*2e00*/  LOP3.LUT R114, R72.reuse, 0x6, RZ, 0xfc, !PT ;  /* 0x0000000648727812 */ /* 0x040fe400078efcff */
[C---:B------:R-:W-:Y:S02]  /*2e10*/  LOP3.LUT R113, R72.reuse, 0x4, RZ, 0xfc, !PT ;  /* 0x0000000448717812 */ /* 0x040fe400078efcff */
[----:B------:R-:W-:-:S02]  /*2e20*/  LOP3.LUT R112, R72, 0x8, RZ, 0xfc, !PT ;  /* 0x0000000848707812 */ /* 0x000fc400078efcff */
[----:B------:R-:W-:Y:S02]  /*2e30*/  ISETP.GE.AND P0, PT, R114, UR16, PT ;  /* 0x0000001072007c0c */ /* 0x000fe4000bf06270 */
[----:B------:R-:W-:Y:S02]  /*2e40*/  PRMT R248, RZ, 0x7610, R248 ;  /* 0x00007610fff87816 */ /* 0x000fe400000000f8 */
[----:B------:R-:W-:Y:S02]  /*2e50*/  PRMT R199, RZ, 0x7610, R199 ;  /* 0x00007610ffc77816 */ /* 0x000fe400000000c7 */
[----:B------:R-:W-:Y:S02]  /*2e60*/  ISETP.GE.AND P3, PT, R113, UR16, PT ;  /* 0x0000001071007c0c */ /* 0x000fe4000bf66270 */
[----:B------:R-:W-:Y:S01]  /*2e70*/  ISETP.GE.AND P1, PT, R112, UR16, PT ;  /* 0x0000001070007c0c */ /* 0x000fe2000bf26270 */
[----:B------:R0:W2:Y:S01]  /*2e80*/  @!P2 LDG.E.U16 R248, desc[UR14][R116.64] ;  /* 0x0000000e74f8a981 */ /* 0x0000a2000c1e1500 */
[----:B------:R-:W-:-:S02]  /*2e90*/  LOP3.LUT R114, R72, 0xe, RZ, 0xfc, !PT ;  /* 0x0000000e48727812 */ /* 0x000fc400078efcff */
[C---:B------:R-:W-:Y:S01]  /*2ea0*/  LOP3.LUT R112, R72.reuse, 0xa, RZ, 0xfc, !PT ;  /* 0x0000000a48707812 */ /* 0x040fe200078efcff */
[----:B------:R1:W3:Y:S01]  /*2eb0*/  @!P5 LDG.E.U16 R199, desc[UR14][R120.64] ;  /* 0x0000000e78c7d981 */ /* 0x0002e2000c1e1500 */
[C---:B------:R-:W-:Y:S02]  /*2ec0*/  LOP3.LUT R113, R72.reuse, 0xc, RZ, 0xfc, !PT ;  /* 0x0000000c48717812 */ /* 0x040fe400078efcff */
[----:B------:R-:W-:Y:S02]  /*2ed0*/  LOP3.LUT R122, R72, 0x10, RZ, 0xfc, !PT ;  /* 0x00000010487a7812 */ /* 0x000fe400078efcff */
[----:B------:R-:W-:Y:S01]  /*2ee0*/  ISETP.GE.AND P2, PT, R114, UR16, PT ;  /* 0x0000001072007c0c */ /* 0x000fe2000bf46270 */
[----:B------:R-:W-:Y:S01]  /*2ef0*/  IMAD.WIDE R114, R104, 0x2, R110 ;  /* 0x0000000268727825 */ /* 0x000fe200078e026e */
[----:B------:R-:W-:Y:S02]  /*2f00*/  PRMT R203, RZ, 0x7610, R203 ;  /* 0x00007610ffcb7816 */ /* 0x000fe400000000cb */
[----:B------:R-:W-:-:S02]  /*2f10*/  ISETP.GE.AND P6, PT, R112, UR16, PT ;  /* 0x0000001070007c0c */ /* 0x000fc4000bfc6270 */
[----:B------:R-:W-:Y:S02]  /*2f20*/  ISETP.GE.AND P4, PT, R113, UR16, PT ;  /* 0x0000001071007c0c */ /* 0x000fe4000bf86270 */
[----:B------:R-:W-:Y:S01]  /*2f30*/  ISETP.GE.AND P5, PT, R122, UR16, PT ;  /* 0x000000107a007c0c */ /* 0x000fe2000bfa6270 */
[----:B------:R-:W-:Y:S01]  /*2f40*/  IMAD.WIDE R112, R105, 0x2, R110 ;  /* 0x0000000269707825 */ /* 0x000fe200078e026e */
[----:B------:R-:W-:Y:S01]  /*2f50*/  PRMT R201, RZ, 0x7610, R201 ;  /* 0x00007610ffc97816 */ /* 0x000fe200000000c9 */
[----:B------:R-:W4:Y:S01]  /*2f60*/  @!P0 LDG.E.U16 R203, desc[UR14][R114.64] ;  /* 0x0000000e72cb8981 */ /* 0x000f22000c1e1500 */
[----:B------:R-:W-:Y:S01]  /*2f70*/  LOP3.LUT R122, R72, 0x14, RZ, 0xfc, !PT ;  /* 0x00000014487a7812 */ /* 0x000fe200078efcff */
[----:B0-----:R-:W-:Y:S01]  /*2f80*/  IMAD.WIDE R116, R102, 0x2, R110 ;  /* 0x0000000266747825 */ /* 0x001fe200078e026e */
[----:B------:R-:W-:Y:S02]  /*2f90*/  PRMT R205, RZ, 0x7610, R205 ;  /* 0x00007610ffcd7816 */ /* 0x000fe400000000cd */
[----:B------:R-:W-:Y:S01]  /*2fa0*/  ISETP.GE.AND P0, PT, R122, UR16, PT ;  /* 0x000000107a007c0c */ /* 0x000fe2000bf06270 */
[----:B------:R0:W5:Y:S01]  /*2fb0*/  @!P3 LDG.E.U16 R201, desc[UR14][R112.64] ;  /* 0x0000000e70c9b981 */ /* 0x000162000c1e1500 */
[----:B------:R-:W-:Y:S01]  /*2fc0*/  PRMT R207, RZ, 0x7610, R207 ;  /* 0x00007610ffcf7816 */ /* 0x000fe200000000cf */
[----:B-1----:R-:W-:Y:S01]  /*2fd0*/  IMAD.WIDE R120, R99, 0x2, R110 ;  /* 0x0000000263787825 */ /* 0x002fe200078e026e */
[----:B------:R-:W-:Y:S01]  /*2fe0*/  PRMT R209, RZ, 0x7610, R209 ;  /* 0x00007610ffd17816 */ /* 0x000fe200000000d1 */
[----:B------:R-:W4:Y:S01]  /*2ff0*/  @!P6 LDG.E.U16 R205, desc[UR14][R116.64] ;  /* 0x0000000e74cde981 */ /* 0x000f22000c1e1500 */
[----:B------:R-:W-:-:S02]  /*3000*/  LOP3.LUT R123, R72, 0x12, RZ, 0xfc, !PT ;  /* 0x00000012487b7812 */ /* 0x000fc400078efcff */
[C---:B------:R-:W-:Y:S01]  /*3010*/  LOP3.LUT R182, R72.reuse, 0x18, RZ, 0xfc, !PT ;  /* 0x0000001848b67812 */ /* 0x040fe200078efcff */
[--C-:B------:R-:W-:Y:S01]  /*3020*/  IMAD.WIDE R118, R103, 0x2, R110.reuse ;  /* 0x0000000267767825 */ /* 0x100fe200078e026e */
[----:B------:R-:W-:Y:S01]  /*3030*/  LOP3.LUT R122, R72, 0x1a, RZ, 0xfc, !PT ;  /* 0x0000001a487a7812 */ /* 0x000fe200078efcff */
[----:B------:R1:W3:Y:S02]  /*3040*/  @!P5 LDG.E.U16 R207, desc[UR14][R120.64] ;  /* 0x0000000e78cfd981 */ /* 0x0002e4000c1e1500 */
[----:B0-----:R-:W-:Y:S01]  /*3050*/  IMAD.WIDE R112, R101, 0x2, R110 ;  /* 0x0000000265707825 */ /* 0x001fe200078e026e */
[----:B------:R-:W-:Y:S02]  /*3060*/  PRMT R246, RZ, 0x7610, R246 ;  /* 0x00007610fff67816 */ /* 0x000fe400000000f6 */
[----:B------:R-:W-:Y:S01]  /*3070*/  ISETP.GE.AND P3, PT, R123, UR16, PT ;  /* 0x000000107b007c0c */ /* 0x000fe2000bf66270 */
[----:B------:R-:W-:Y:S01]  /*3080*/  IMAD.WIDE R114, R100, 0x2, R110 ;  /* 0x0000000264727825 */ /* 0x000fe200078e026e */
[----:B------:R-:W-:Y:S01]  /*3090*/  PRMT R211, RZ, 0x7610, R211 ;  /* 0x00007610ffd37816 */ /* 0x000fe200000000d3 */
[----:B------:R0:W5:Y:S01]  /*30a0*/  @!P4 LDG.E.U16 R209, desc[UR14][R112.64] ;  /* 0x0000000e70d1c981 */ /* 0x000162000c1e1500 */
[----:B------:R-:W-:Y:S01]  /*30b0*/  PRMT R217, RZ, 0x7610, R217 ;  /* 0x00007610ffd97816 */ /* 0x000fe200000000d9 */
[----:B-1----:R-:W-:Y:S01]  /*30c0*/  IMAD.WIDE R120, R97, 0x2, R110 ;  /* 0x0000000261787825 */ /* 0x002fe200078e026e */
[----:B------:R-:W-:Y:S01]  /*30d0*/  LOP3.LUT R123, R72, 0x16, RZ, 0xfc, !PT ;  /* 0x00000016487b7812 */ /* 0x000fe200078efcff */
[----:B------:R1:W4:Y:S01]  /*30e0*/  @!P1 LDG.E.U16 R246, desc[UR14][R118.64] ;  /* 0x0000000e76f69981 */ /* 0x000322000c1e1500 */
[----:B------:R-:W-:-:S02]  /*30f0*/  ISETP.GE.AND P6, PT, R182, UR16, PT ;  /* 0x00000010b6007c0c */ /* 0x000fc4000bfc6270 */
[----:B------:R-:W-:Y:S01]  /*3100*/  ISETP.GE.AND P4, PT, R122, UR16, PT ;  /* 0x000000107a007c0c */ /* 0x000fe2000bf86270 */
[----:B------:R1:W5:Y:S01]  /*3110*/  @!P2 LDG.E.U16 R211, desc[UR14][R114.64] ;  /* 0x0000000e72d3a981 */ /* 0x000362000c1e1500 */
[C---:B------:R-:W-:Y:S02]  /*3120*/  LOP3.LUT R122, R72.reuse, 0x1e, RZ, 0xfc, !PT ;  /* 0x0000001e487a7812 */ /* 0x040fe400078efcff */
[C---:B0-----:R-:W-:Y:S01]  /*3130*/  LOP3.LUT R112, R72.reuse, 0x22, RZ, 0xfc, !PT ;  /* 0x0000002248707812 */ /* 0x041fe200078efcff */
[----:B------:R-:W5:Y:S01]  /*3140*/  @!P0 LDG.E.U16 R217, desc[UR14][R120.64] ;  /* 0x0000000e78d98981 */ /* 0x000f62000c1e1500 */
[----:B------:R-:W-:Y:S02]  /*3150*/  ISETP.GE.AND P1, PT, R123, UR16, PT ;  /* 0x000000107b007c0c */ /* 0x000fe4000bf26270 */
[----:B------:R-:W-:Y:S02]  /*3160*/  LOP3.LUT R123, R72, 0x1c, RZ, 0xfc, !PT ;  /* 0x0000001c487b7812 */ /* 0x000fe400078efcff */
[----:B------:R-:W-:-:S02]  /*3170*/  ISETP.GE.AND P2, PT, R122, UR16, PT ;  /* 0x000000107a007c0c */ /* 0x000fc4000bf46270 */
[----:B------:R-:W-:Y:S01]  /*3180*/  ISETP.GE.AND P0, PT, R112, UR16, PT ;  /* 0x0000001070007c0c */ /* 0x000fe2000bf06270 */
[----:B-1----:R-:W-:Y:S01]  /*3190*/  IMAD.WIDE R118, R95, 0x2, R110 ;  /* 0x000000025f767825 */ /* 0x002fe200078e026e */
[----:B------:R-:W-:Y:S02]  /*31a0*/  PRMT R213, RZ, 0x7610, R213 ;  /* 0x00007610ffd57816 */ /* 0x000fe400000000d5 */
[----:B------:R-:W-:Y:S01]  /*31b0*/  PRMT R215, RZ, 0x7610, R215 ;  /* 0x00007610ffd77816 */ /* 0x000fe200000000d7 */
[----:B------:R-:W-:Y:S01]  /*31c0*/  IMAD.WIDE R116, R98, 0x2, R110 ;  /* 0x0000000262747825 */ /* 0x000fe200078e026e */
[----:B------:R-:W-:Y:S02]  /*31d0*/  PRMT R221, RZ, 0x7610, R221 ;  /* 0x00007610ffdd7816 */ /* 0x000fe400000000dd */
[----:B------:R-:W-:Y:S01]  /*31e0*/  ISETP.GE.AND P5, PT, R123, UR16, PT ;  /* 0x000000107b007c0c */ /* 0x000fe2000bfa6270 */
[----:B------:R-:W-:Y:S01]  /*31f0*/  IMAD.WIDE R114, R94, 0x2, R110 ;  /* 0x000000025e727825 */ /* 0x000fe200078e026e */
[----:B------:R-:W-:Y:S01]  /*3200*/  LOP3.LUT R123, R72, 0x20, RZ, 0xfc, !PT ;  /* 0x00000020487b7812 */ /* 0x000fe200078efcff */
[----:B------:R0:W5:Y:S01]  /*3210*/  @!P6 LDG.E.U16 R213, desc[UR14][R118.64] ;  /* 0x0000000e76d5e981 */ /* 0x000162000c1e1500 */
[----:B------:R-:W-:Y:S01]  /*3220*/  PRMT R219, RZ, 0x7610, R219 ;  /* 0x00007610ffdb7816 */ /* 0x000fe200000000db */
[----:B------:R-:W-:Y:S01]  /*3230*/  IMAD.WIDE R112, R96, 0x2, R110 ;  /* 0x0000000260707825 */ /* 0x000fe200078e026e */
[----:B------:R-:W-:Y:S01]  /*3240*/  PRMT R225, RZ, 0x7610, R225 ;  /* 0x00007610ffe17816 */ /* 0x000fe200000000e1 */
[----:B------:R-:W5:Y:S01]  /*3250*/  @!P3 LDG.E.U16 R215, desc[UR14][R116.64] ;  /* 0x0000000e74d7b981 */ /* 0x000f62000c1e1500 */
[----:B------:R-:W-:-:S02]  /*3260*/  PRMT R229, RZ, 0x7610, R229 ;  /* 0x00007610ffe57816 */ /* 0x000fc400000000e5 */
[----:B------:R-:W-:Y:S01]  /*3270*/  ISETP.GE.AND P3, PT, R123, UR16, PT ;  /* 0x000000107b007c0c */ /* 0x000fe2000bf66270 */
[----:B------:R1:W5:Y:S01]  /*3280*/  @!P4 LDG.E.U16 R221, desc[UR14][R114.64] ;  /* 0x0000000e72ddc981 */ /* 0x000362000c1e1500 */
[--C-:B0-----:R-:W-:Y:S01]  /*3290*/  IMAD.WIDE R118, R92, 0x2, R110.reuse ;  /* 0x000000025c767825 */ /* 0x101fe200078e026e */
[----:B------:R-:W-:Y:S02]  /*32a0*/  LOP3.LUT R122, R72, 0x24, RZ, 0xfc, !PT ;  /* 0x00000024487a7812 */ /* 0x000fe400078efcff */
[----:B------:R0:W5:Y:S01]  /*32b0*/  @!P1 LDG.E.U16 R219, desc[UR14][R112.64] ;  /* 0x0000000e70db9981 */ /* 0x000162000c1e1500 */
[----:B-1----:R-:W-:-:S03]  /*32c0*/  IMAD.WIDE R114, R90, 0x2, R110 ;  /* 0x000000025a727825 */ /* 0x002fc600078e026e */
[----:B------:R1:W5:Y:S01]  /*32d0*/  @!P2 LDG.E.U16 R225, desc[UR14][R118.64] ;  /* 0x0000000e76e1a981 */ /* 0x000362000c1e1500 */
[----:B------:R-:W-:Y:S02]  /*32e0*/  ISETP.GE.AND P1, PT, R122, UR16, PT ;  /* 0x000000107a007c0c */ /* 0x000fe4000bf26270 */
[----:B------:R-:W-:Y:S01]  /*32f0*/  ISETP.GE.AND P2, PT, R74, UR16, PT ;  /* 0x000000104a007c0c */ /* 0x000fe2000bf46270 */
[----:B------:R-:W5:Y:S01]  /*3300*/  @!P0 LDG.E.U16 R229, desc[UR14][R114.64] ;  /* 0x0000000e72e58981 */ /* 0x000f62000c1e1500 */
[----:B------:R-:W-:Y:S02]  /*3310*/  ISETP.GE.AND P4, PT, R75, UR16, PT ;  /* 0x000000104b007c0c */ /* 0x000fe4000bf86270 */
[----:B------:R-:W-:Y:S01]  /*3320*/  ISETP.GE.AND P0, PT, R76, UR16, PT ;  /* 0x000000104c007c0c */ /* 0x000fe2000bf06270 */
[----:B------:R-:W-:Y:S01]  /*3330*/  IMAD.WIDE R116, R93, 0x2, R110 ;  /* 0x000000025d747825 */ /* 0x000fe200078e026e */
[----:B------:R-:W-:Y:S02]  /*3340*/  PRMT R223, RZ, 0x7610, R223 ;  /* 0x00007610ffdf7816 */ /* 0x000fe400000000df */
[----:B------:R-:W-:Y:S01]  /*3350*/  PRMT R227, RZ, 0x7610, R227 ;  /* 0x00007610ffe37816 */ /* 0x000fe200000000e3 */
[----:B0-----:R-:W-:Y:S01]  /*3360*/  IMAD.WIDE R112, R91, 0x2, R110 ;  /* 0x000000025b707825 */ /* 0x001fe200078e026e */
[----:B------:R-:W-:-:S02]  /*3370*/  PRMT R231, RZ, 0x7610, R231 ;  /* 0x00007610ffe77816 */ /* 0x000fc400000000e7 */
[----:B------:R0:W5:Y:S01]  /*3380*/  @!P5 LDG.E.U16 R223, desc[UR14][R116.64] ;  /* 0x0000000e74dfd981 */ /* 0x000162000c1e1500 */
[----:B------:R-:W-:Y:S01]  /*3390*/  PRMT R233, RZ, 0x7610, R233 ;  /* 0x00007610ffe97816 */ /* 0x000fe200000000e9 */
[----:B-1----:R-:W-:Y:S01]  /*33a0*/  IMAD.WIDE R118, R197, 0x2, R110 ;  /* 0x00000002c5767825 */ /* 0x002fe200078e026e */
[----:B------:R-:W-:Y:S01]  /*33b0*/  PRMT R235, RZ, 0x7610, R235 ;  /* 0x00007610ffeb7816 */ /* 0x000fe200000000eb */
[----:B------:R1:W5:Y:S01]  /*33c0*/  @!P3 LDG.E.U16 R227, desc[UR14][R112.64] ;  /* 0x0000000e70e3b981 */ /* 0x000362000c1e1500 */
[----:B------:R-:W-:Y:S01]  /*33d0*/  PRMT R237, RZ, 0x7610, R237 ;  /* 0x00007610ffed7816 */ /* 0x000fe200000000ed */
[----:B------:R-:W-:-:S04]  /*33e0*/  IMAD.WIDE R120, R195, 0x2, R110 ;  /* 0x00000002c3787825 */ /* 0x000fc800078e026e */
[--C-:B0-----:R-:W-:Y:S01]  /*33f0*/  IMAD.WIDE R116, R89, 0x2, R110.reuse ;  /* 0x0000000259747825 */ /* 0x101fe200078e026e */
[----:B------:R-:W5:Y:S03]  /*3400*/  @!P2 LDG.E.U16 R233, desc[UR14][R118.64] ;  /* 0x0000000e76e9a981 */ /* 0x000f66000c1e1500 */
[----:B-1----:R-:W-:Y:S01]  /*3410*/  IMAD.WIDE R112, R193, 0x2, R110 ;  /* 0x00000002c1707825 */ /* 0x002fe200078e026e */
[----:B------:R0:W5:Y:S01]  /*3420*/  @!P1 LDG.E.U16 R231, desc[UR14][R116.64] ;  /* 0x0000000e74e79981 */ /* 0x000162000c1e1500 */
[----:B------:R-:W-:Y:S02]  /*3430*/  ISETP.GE.AND P1, PT, R77, UR16, PT ;  /* 0x000000104d007c0c */ /* 0x000fe4000bf26270 */
[----:B------:R-:W-:Y:S01]  /*3440*/  ISETP.GE.AND P2, PT, R78, UR16, PT ;  /* 0x000000104e007c0c */ /* 0x000fe2000bf46270 */
[----:B------:R1:W5:Y:S01]  /*3450*/  @!P4 LDG.E.U16 R235, desc[UR14][R120.64] ;  /* 0x0000000e78ebc981 */ /* 0x000362000c1e1500 */
[----:B------:R-:W-:-:S02]  /*3460*/  ISETP.GE.AND P3, PT, R79, UR16, PT ;  /* 0x000000104f007c0c */ /* 0x000fc4000bf66270 */
[----:B------:R-:W-:Y:S01]  /*3470*/  ISETP.GE.AND P4, PT, R80, UR16, PT ;  /* 0x0000001050007c0c */ /* 0x000fe2000bf86270 */
[----:B------:R1:W5:Y:S01]  /*3480*/  @!P0 LDG.E.U16 R237, desc[UR14][R112.64] ;  /* 0x0000000e70ed8981 */ /* 0x000362000c1e1500 */
[----:B------:R-:W-:Y:S01]  /*3490*/  ISETP.GE.AND P0, PT, R81, UR16, PT ;  /* 0x0000001051007c0c */ /* 0x000fe2000bf06270 */
[----:B------:R-:W-:Y:S01]  /*34a0*/  IMAD.WIDE R114, R191, 0x2, R110 ;  /* 0x00000002bf727825 */ /* 0x000fe200078e026e */
[----:B------:R-:W-:Y:S02]  /*34b0*/  PRMT R239, RZ, 0x7610, R239 ;  /* 0x00007610ffef7816 */ /* 0x000fe400000000ef */
[----:B------:R-:W-:Y:S01]  /*34c0*/  PRMT R241, RZ, 0x7610, R241 ;  /* 0x00007610fff17816 */ /* 0x000fe200000000f1 */
[----:B0-----:R-:W-:Y:S01]  /*34d0*/  IMAD.WIDE R116, R189, 0x2, R110 ;  /* 0x00000002bd747825 */ /* 0x001fe200078e026e */
[----:B------:R-:W-:Y:S02]  /*34e0*/  PRMT R243, RZ, 0x7610, R243 ;  /* 0x00007610fff37816 */ /* 0x000fe400000000f3 */
[----:B------:R-:W-:Y:S01]  /*34f0*/  PRMT R245, RZ, 0x7610, R245 ;  /* 0x00007610fff57816 */ /* 0x000fe200000000f5 */
[----:B------:R-:W-:Y:S01]  /*3500*/  IMAD.WIDE R118, R187, 0x2, R110 ;  /* 0x00000002bb767825 */ /* 0x000fe200078e026e */
[----:B------:R-:W-:Y:S01]  /*3510*/  PRMT R247, RZ, 0x7610, R247 ;  /* 0x00007610fff77816 */ /* 0x000fe200000000f7 */
[----:B------:R0:W5:Y:S02]  /*3520*/  @!P1 LDG.E.U16 R239, desc[UR14][R114.64] ;  /* 0x0000000e72ef9981 */ /* 0x000164000c1e1500 */
[----:B-1----:R-:W-:-:S04]  /*3530*/  IMAD.WIDE R120, R185, 0x2, R110 ;  /* 0x00000002b9787825 */ /* 0x002fc800078e026e */
[----:B------:R-:W-:Y:S01]  /*3540*/  IMAD.WIDE R112, R183, 0x2, R110 ;  /* 0x00000002b7707825 */ /* 0x000fe200078e026e */
[----:B------:R1:W5:Y:S01]  /*3550*/  @!P2 LDG.E.U16 R241, desc[UR14][R116.64] ;  /* 0x0000000e74f1a981 */ /* 0x000362000c1e1500 */
[----:B------:R-:W-:Y:S02]  /*3560*/  ISETP.GE.AND P1, PT, R82, UR16, PT ;  /* 0x0000001052007c0c */ /* 0x000fe4000bf26270 */
[----:B------:R-:W-:Y:S01]  /*3570*/  ISETP.GE.AND P2, PT, R83, UR16, PT ;  /* 0x0000001053007c0c */ /* 0x000fe2000bf46270 */
[----:B------:R-:W5:Y:S01]  /*3580*/  @!P3 LDG.E.U16 R243, desc[UR14][R118.64] ;  /* 0x0000000e76f3b981 */ /* 0x000f62000c1e1500 */
[----:B------:R-:W-:-:S03]  /*3590*/  ISETP.GE.AND P3, PT, R84, UR16, PT ;  /* 0x0000001054007c0c */ /* 0x000fc6000bf66270 */
[----:B------:R-:W5:Y:S01]  /*35a0*/  @!P4 LDG.E.U16 R245, desc[UR14][R120.64] ;  /* 0x0000000e78f5c981 */ /* 0x000f62000c1e1500 */
[----:B------:R-:W-:-:S03]  /*35b0*/  ISETP.GE.AND P4, PT, R85, UR16, PT ;  /* 0x0000001055007c0c */ /* 0x000fc6000bf86270 */
[----:B------:R1:W5:Y:S01]  /*35c0*/  @!P0 LDG.E.U16 R247, desc[UR14][R112.64] ;  /* 0x0000000e70f78981 */ /* 0x000362000c1e1500 */
[----:B------:R-:W-:Y:S01]  /*35d0*/  ISETP.GE.AND P0, PT, R86, UR16, PT ;  /* 0x0000001056007c0c */ /* 0x000fe2000bf06270 */
[----:B0-----:R-:W-:Y:S01]  /*35e0*/  IMAD.WIDE R114, R181, 0x2, R110 ;  /* 0x00000002b5727825 */ /* 0x001fe200078e026e */
[----:B------:R-:W-:Y:S02]  /*35f0*/  PRMT R249, RZ, 0x7610, R249 ;  /* 0x00007610fff97816 */ /* 0x000fe400000000f9 */
[----:B------:R-:W-:Y:S01]  /*3600*/  PRMT R251, RZ, 0x7610, R251 ;  /* 0x00007610fffb7816 */ /* 0x000fe200000000fb */
[----:B-1----:R-:W-:Y:S01]  /*3610*/  IMAD.WIDE R116, R179, 0x2, R110 ;  /* 0x00000002b3747825 */ /* 0x002fe200078e026e */
[----:B------:R-:W-:Y:S02]  /*3620*/  PRMT R182, RZ, 0x7610, R182 ;  /* 0x00007610ffb67816 */ /* 0x000fe400000000b6 */
[----:B------:R-:W-:Y:S01]  /*3630*/  PRMT R184, RZ, 0x7610, R184 ;  /* 0x00007610ffb87816 */ /* 0x000fe200000000b8 */
[--C-:B------:R-:W-:Y:S01]  /*3640*/  IMAD.MOV.U32 R112, RZ, RZ, R186.reuse ;  /* 0x000000ffff707224 */ /* 0x100fe200078e00ba */
[----:B------:R-:W-:Y:S01]  /*3650*/  PRMT R186, RZ, 0x7610, R186 ;  /* 0x00007610ffba7816 */ /* 0x000fe200000000ba */
[--C-:B------:R-:W-:Y:S01]  /*3660*/  IMAD.WIDE R120, R177, 0x2, R110.reuse ;  /* 0x00000002b1787825 */ /* 0x100fe200078e026e */
[----:B------:R0:W5:Y:S03]  /*3670*/  @!P1 LDG.E.U16 R249, desc[UR14][R114.64] ;  /* 0x0000000e72f99981 */ /* 0x000166000c1e1500 */
[--C-:B------:R-:W-:Y:S01]  /*3680*/  IMAD.WIDE R122, R175, 0x2, R110.reuse ;  /* 0x00000002af7a7825 */ /* 0x100fe200078e026e */
[----:B------:R1:W5:Y:S03]  /*3690*/  @!P2 LDG.E.U16 R251, desc[UR14][R116.64] ;  /* 0x0000000e74fba981 */ /* 0x000366000c1e1500 */
[----:B------:R-:W-:Y:S01]  /*36a0*/  IMAD.WIDE R118, R109, 0x2, R110 ;  /* 0x000000026d767825 */ /* 0x000fe200078e026e */
[----:B------:R-:W5:Y:S04]  /*36b0*/  @!P3 LDG.E.U16 R182, desc[UR14][R120.64] ;  /* 0x0000000e78b6b981 */ /* 0x000f68000c1e1500 */
[----:B------:R1:W5:Y:S04]  /*36c0*/  @!P4 LDG.E.U16 R184, desc[UR14][R122.64] ;  /* 0x0000000e7ab8c981 */ /* 0x000368000c1e1500 */
[----:B------:R1:W5:Y:S01]  /*36d0*/  @!P0 LDG.E.U16 R186, desc[UR14][R118.64] ;  /* 0x0000000e76ba8981 */ /* 0x000362000c1e1500 */
[----:B------:R-:W-:Y:S01]  /*36e0*/  BAR.SYNC.DEFER_BLOCKING 0x0 ;  /* 0x0000000000007b1d */ /* 0x000fe20000010000 */
[----:B------:R-:W-:Y:S01]  /*36f0*/  ISETP.GE.AND P1, PT, R71, UR16, PT ;  /* 0x0000001047007c0c */ /* 0x000fe2000bf26270 */
[----:B0-----:R-:W-:-:S02]  /*3700*/  IMAD.MOV.U32 R114, RZ, RZ, R192 ;  /* 0x000000ffff727224 */ /* 0x001fc400078e00c0 */
[--C-:B------:R-:W-:Y:S01]  /*3710*/  IMAD.MOV.U32 R115, RZ, RZ, R190.reuse ;  /* 0x000000ffff737224 */ /* 0x100fe200078e00be */
[----:B------:R-:W-:Y:S01]  /*3720*/  PRMT R190, RZ, 0x7610, R190 ;  /* 0x00007610ffbe7816 */ /* 0x000fe200000000be */
[----:B-1----:R-:W-:Y:S02]  /*3730*/  IMAD.MOV.U32 R116, RZ, RZ, R124 ;  /* 0x000000ffff747224 */ /* 0x002fe400078e007c */
[--C-:B------:R-:W-:Y:S01]  /*3740*/  IMAD.MOV.U32 R117, RZ, RZ, R188.reuse ;  /* 0x000000ffff757224 */ /* 0x100fe200078e00bc */
[----:B------:R-:W-:Y:S01]  /*3750*/  PRMT R188, RZ, 0x7610, R188 ;  /* 0x00007610ffbc7816 */ /* 0x000fe200000000bc */
[----:B------:R-:W-:-:S04]  /*3760*/  IMAD.WIDE R122, R87, 0x2, R114 ;  /* 0x00000002577a7825 */ /* 0x000fc800078e0272 */
[----:B------:R-:W-:Y:S01]  /*3770*/  IMAD.WIDE R120, R87, 0x2, R116 ;  /* 0x0000000257787825 */ /* 0x000fe200078e0274 */
[----:B------:R-:W-:-:S03]  /*3780*/  PRMT R196, RZ, 0x7610, R196 ;  /* 0x00007610ffc47816 */ /* 0x000fc600000000c4 */
[----:B------:R-:W-:Y:S01]  /*3790*/  IMAD.MOV.U32 R119, RZ, RZ, R129 ;  /* 0x000000ffff777224 */ /* 0x000fe200078e0081 */
[----:B------:R0:W5:Y:S01]  /*37a0*/  @!P1 LDG.E.U16 R190, desc[UR14][R122.64] ;  /* 0x0000000e7abe9981 */ /* 0x000162000c1e1500 */
[----:B------:R-:W-:-:S03]  /*37b0*/  IMAD.MOV.U32 R113, RZ, RZ, R125 ;  /* 0x000000ffff717224 */ /* 0x000fc600078e007d */
[----:B------:R1:W5:Y:S01]  /*37c0*/  @!P1 LDG.E.U16 R188, desc[UR14][R120.64] ;  /* 0x0000000e78bc9981 */ /* 0x000362000c1e1500 */
[----:B------:R-:W-:Y:S02]  /*37d0*/  IMAD.MOV.U32 R118, RZ, RZ, R130 ;  /* 0x000000ffff767224 */ /* 0x000fe400078e0082 */
[----:B0-----:R-:W-:Y:S02]  /*37e0*/  IMAD.MOV.U32 R122, RZ, RZ, R128 ;  /* 0x000000ffff7a7224 */ /* 0x001fe400078e0080 */
[----:B------:R-:W-:Y:S02]  /*37f0*/  IMAD.MOV.U32 R123, RZ, RZ, R131 ;  /* 0x000000ffff7b7224 */ /* 0x000fe400078e0083 */
[----:B-1----:R-:W-:Y:S02]  /*3800*/  IMAD.MOV.U32 R120, RZ, RZ, R136 ;  /* 0x000000ffff787224 */ /* 0x002fe400078e0088 */
[----:B------:R-:W-:Y:S01]  /*3810*/  IMAD.MOV.U32 R121, RZ, RZ, R137 ;  /* 0x000000ffff797224 */ /* 0x000fe200078e0089 */
[----:B------:R-:W-:Y:S01]  /*3820*/  PRMT R198, RZ, 0x7610, R198 ;  /* 0x00007610ffc67816 */ /* 0x000fe200000000c6 */
[----:B------:R-:W-:Y:S01]  /*3830*/  IMAD.WIDE R128, R87, 0x2, R122 ;  /* 0x0000000257807825 */ /* 0x000fe200078e027a */
[----:B------:R-:W-:-:S03]  /*3840*/  PRMT R192, RZ, 0x7610, R192 ;  /* 0x00007610ffc07816 */ /* 0x000fc600000000c0 */
[C---:B------:R-:W-:Y:S01]  /*3850*/  IMAD.WIDE R130, R87.reuse, 0x2, R120 ;  /* 0x0000000257827825 */ /* 0x040fe200078e0278 */
[----:B------:R0:W5:Y:S03]  /*3860*/  @!P1 LDG.E.U16 R196, desc[UR14][R128.64] ;  /* 0x0000000e80c49981 */ /* 0x000166000c1e1500 */
[----:B------:R-:W-:Y:S01]  /*3870*/  IMAD.WIDE R124, R87, 0x2, R112 ;  /* 0x00000002577c7825 */ /* 0x000fe200078e0270 */
[----:B------:R1:W5:Y:S01]  /*3880*/  @!P1 LDG.E.U16 R198, desc[UR14][R130.64] ;  /* 0x0000000e82c69981 */ /* 0x000362000c1e1500 */
[----:B------:R-:W-:-:S03]  /*3890*/  PRMT R204, RZ, 0x7610, R204 ;  /* 0x00007610ffcc7816 */ /* 0x000fc600000000cc */
[----:B------:R1:W5:Y:S01]  /*38a0*/  @!P1 LDG.E.U16 R192, desc[UR14][R124.64] ;  /* 0x0000000e7cc09981 */ /* 0x000362000c1e1500 */
[----:B0-----:R-:W-:Y:S02]  /*38b0*/  IMAD.MOV.U32 R128, RZ, RZ, R134 ;  /* 0x000000ffff807224 */ /* 0x001fe400078e0086 */
[----:B------:R-:W-:Y:S02]  /*38c0*/  IMAD.MOV.U32 R129, RZ, RZ, R135 ;  /* 0x000000ffff817224 */ /* 0x000fe400078e0087 */
[----:B-1----:R-:W-:Y:S02]  /*38d0*/  IMAD.MOV.U32 R130, RZ, RZ, R132 ;  /* 0x000000ffff827224 */ /* 0x002fe400078e0084 */
[----:B------:R-:W-:Y:S01]  /*38e0*/  IMAD.MOV.U32 R131, RZ, RZ, R133 ;  /* 0x000000ffff837224 */ /* 0x000fe200078e0085 */
[----:B------:R-:W-:Y:S01]  /*38f0*/  PRMT R202, RZ, 0x7610, R202 ;  /* 0x00007610ffca7816 */ /* 0x000fe200000000ca */
[----:B------:R-:W-:Y:S02]  /*3900*/  IMAD.MOV.U32 R124, RZ, RZ, R126 ;  /* 0x000000ffff7c7224 */ /* 0x000fe400078e007e */
[----:B------:R-:W-:-:S02]  /*3910*/  IMAD.MOV.U32 R125, RZ, RZ, R127 ;  /* 0x000000ffff7d7224 */ /* 0x000fc400078e007f */
[C---:B------:R-:W-:Y:S01]  /*3920*/  IMAD.WIDE R134, R87.reuse, 0x2, R128 ;  /* 0x0000000257867825 */ /* 0x040fe200078e0280 */
[----:B------:R-:W-:Y:S02]  /*3930*/  PRMT R194, RZ, 0x7610, R194 ;  /* 0x00007610ffc27816 */ /* 0x000fe400000000c2 */
[----:B------:R-:W-:Y:S01]  /*3940*/  PRMT R200, RZ, 0x7610, R200 ;  /* 0x00007610ffc87816 */ /* 0x000fe200000000c8 */
[C---:B------:R-:W-:Y:S01]  /*3950*/  IMAD.WIDE R132, R87.reuse, 0x2, R130 ;  /* 0x0000000257847825 */ /* 0x040fe200078e0282 */
[----:B------:R0:W5:Y:S03]  /*3960*/  @!P1 LDG.E.U16 R204, desc[UR14][R134.64] ;  /* 0x0000000e86cc9981 */ /* 0x000166000c1e1500 */
[C---:B------:R-:W-:Y:S01]  /*3970*/  IMAD.WIDE R126, R87.reuse, 0x2, R124 ;  /* 0x00000002577e7825 */ /* 0x040fe200078e027c */
[----:B------:R1:W5:Y:S03]  /*3980*/  @!P1 LDG.E.U16 R202, desc[UR14][R132.64] ;  /* 0x0000000e84ca9981 */ /* 0x000366000c1e1500 */
[----:B------:R-:W-:Y:S01]  /*3990*/  IMAD.WIDE R136, R87, 0x2, R118 ;  /* 0x0000000257887825 */ /* 0x000fe200078e0276 */
[----:B------:R1:W5:Y:S03]  /*39a0*/  @!P1 LDG.E.U16 R194, desc[UR14][R126.64] ;  /* 0x0000000e7ec29981 */ /* 0x000366000c1e1500 */
[----:B0-----:R-:W-:Y:S01]  /*39b0*/  IMAD.MOV.U32 R134, RZ, RZ, R142 ;  /* 0x000000ffff867224 */ /* 0x001fe200078e008e */
[----:B------:R0:W5:Y:S01]  /*39c0*/  @!P1 LDG.E.U16 R200, desc[UR14][R136.64] ;  /* 0x0000000e88c89981 */ /* 0x000162000c1e1500 */
[----:B------:R-:W-:-:S02]  /*39d0*/  IMAD.MOV.U32 R135, RZ, RZ, R143 ;  /* 0x000000ffff877224 */ /* 0x000fc400078e008f */
[--C-:B-1----:R-:W-:Y:S01]  /*39e0*/  IMAD.MOV.U32 R133, RZ, RZ, R208.reuse ;  /* 0x000000ffff857224 */ /* 0x102fe200078e00d0 */
[----:B------:R-:W-:Y:S01]  /*39f0*/  PRMT R208, RZ, 0x7610, R208 ;  /* 0x00007610ffd07816 */ /* 0x000fe200000000d0 */
[----:B------:R-:W-:Y:S02]  /*3a00*/  IMAD.MOV.U32 R126, RZ, RZ, R138 ;  /* 0x000000ffff7e7224 */ /* 0x000fe400078e008a */
[----:B------:R-:W-:Y:S02]  /*3a10*/  IMAD.MOV.U32 R127, RZ, RZ, R139 ;  /* 0x000000ffff7f7224 */ /* 0x000fe400078e008b */
[----:B0-----:R-:W-:Y:S01]  /*3a20*/  IMAD.WIDE R136, R87, 0x2, R134 ;  /* 0x0000000257887825 */ /* 0x001fe200078e0286 */
[----:B------:R-:W-:-:S03]  /*3a30*/  PRMT R206, RZ, 0x7610, R206 ;  /* 0x00007610ffce7816 */ /* 0x000fc600000000ce */
[C---:B------:R-:W-:Y:S01]  /*3a40*/  IMAD.WIDE R138, R87.reuse, 0x2, R126 ;  /* 0x00000002578a7825 */ /* 0x040fe200078e027e */
[----:B------:R0:W5:Y:S04]  /*3a50*/  @!P1 LDG.E.U16 R208, desc[UR14][R136.64] ;  /* 0x0000000e88d09981 */ /* 0x000168000c1e1500 */
[----:B------:R1:W5:Y:S01]  /*3a60*/  @!P1 LDG.E.U16 R206, desc[UR14][R138.64] ;  /* 0x0000000e8ace9981 */ /* 0x000362000c1e1500 */
[----:B0-----:R-:W-:Y:S02]  /*3a70*/  IMAD.MOV.U32 R136, RZ, RZ, R214 ;  /* 0x000000ffff887224 */ /* 0x001fe400078e00d6 */
[--C-:B------:R-:W-:Y:S01]  /*3a80*/  IMAD.MOV.U32 R137, RZ, RZ, R212.reuse ;  /* 0x000000ffff897224 */ /* 0x100fe200078e00d4 */
[----:B------:R-:W-:Y:S01]  /*3a90*/  PRMT R212, RZ, 0x7610, R212 ;  /* 0x00007610ffd47816 */ /* 0x000fe200000000d4 */
[----:B-1----:R-:W-:Y:S01]  /*3aa0*/  IMAD.WIDE R138, R87, 0x2, R136 ;  /* 0x00000002578a7825 */ /* 0x002fe200078e0288 */
[----:B------:R-:W-:-:S04]  /*3ab0*/  PRMT R214, RZ, 0x7610, R214 ;  /* 0x00007610ffd67816 */ /* 0x000fc800000000d6 */
[----:B------:R0:W5:Y:S01]  /*3ac0*/  @!P1 LDG.E.U16 R212, desc[UR14][R138.64] ;  /* 0x0000000e8ad49981 */ /* 0x000162000c1e1500 */
[--C-:B------:R-:W-:Y:S01]  /*3ad0*/  IMAD.MOV.U32 R132, RZ, RZ, R210.reuse ;  /* 0x000000ffff847224 */ /* 0x100fe200078e00d2 */
[----:B------:R-:W-:Y:S01]  /*3ae0*/  PRMT R210, RZ, 0x7610, R210 ;  /* 0x00007610ffd27816 */ /* 0x000fe200000000d2 */
[----:B0-----:R-:W-:Y:S02]  /*3af0*/  IMAD.MOV.U32 R138, RZ, RZ, R140 ;  /* 0x000000ffff8a7224 */ /* 0x001fe400078e008c */
[----:B------:R-:W-:Y:S02]  /*3b00*/  IMAD.MOV.U32 R139, RZ, RZ, R141 ;  /* 0x000000ffff8b7224 */ /* 0x000fe400078e008d */
[----:B------:R-:W-:-:S04]  /*3b10*/  IMAD.WIDE R140, R87, 0x2, R138 ;  /* 0x00000002578c7825 */ /* 0x000fc800078e028a */
[C---:B------:R-:W-:Y:S01]  /*3b20*/  IMAD.WIDE R142, R87.reuse, 0x2, R132 ;  /* 0x00000002578e7825 */ /* 0x040fe200078e0284 */
[----:B------:R0:W5:Y:S04]  /*3b30*/  @!P1 LDG.E.U16 R214, desc[UR14][R140.64] ;  /* 0x0000000e8cd69981 */ /* 0x000168000c1e1500 */
[----:B------:R1:W5:Y:S01]  /*3b40*/  @!P1 LDG.E.U16 R210, desc[UR14][R142.64] ;  /* 0x0000000e8ed29981 */ /* 0x000362000c1e1500 */
[----:B0-----:R-:W-:Y:S02]  /*3b50*/  IMAD.MOV.U32 R140, RZ, RZ, R216 ;  /* 0x000000ffff8c7224 */ /* 0x001fe400078e00d8 */
[----:B------:R-:W-:Y:S01]  /*3b60*/  IMAD.MOV.U32 R141, RZ, RZ, R218 ;  /* 0x000000ffff8d7224 */ /* 0x000fe200078e00da */
[----:B------:R-:W-:Y:S01]  /*3b70*/  PRMT R216, RZ, 0x7610, R216 ;  /* 0x00007610ffd87816 */ /* 0x000fe200000000d8 */
[----:B-1----:R-:W-:Y:S01]  /*3b80*/  IMAD.WIDE R142, R87, 0x2, R140 ;  /* 0x00000002578e7825 */ /* 0x002fe200078e028c */
[----:B------:R-:W-:-:S04]  /*3b90*/  PRMT R218, RZ, 0x7610, R218 ;  /* 0x00007610ffda7816 */ /* 0x000fc800000000da */
[----:B------:R0:W5:Y:S02]  /*3ba0*/  @!P1 LDG.E.U16 R216, desc[UR14][R142.64] ;  /* 0x0000000e8ed89981 */ /* 0x000164000c1e1500 */
[----:B0-----:R-:W-:Y:S02]  /*3bb0*/  IMAD.MOV.U32 R142, RZ, RZ, R144 ;  /* 0x000000ffff8e7224 */ /* 0x001fe400078e0090 */
[----:B------:R-:W-:Y:S02]  /*3bc0*/  IMAD.MOV.U32 R143, RZ, RZ, R145 ;  /* 0x000000ffff8f7224 */ /* 0x000fe400078e0091 */
[----:B------:R-:W-:Y:S01]  /*3bd0*/  IMAD.WIDE R144, R87, 0x2, R142 ;  /* 0x0000000257907825 */ /* 0x000fe200078e028e */
        /* <DEDUP_REMOVED lines=70> */
[----:B--2---:R0:W-:Y:S04]  /*4040*/  STS.U16 [R0+UR12], R248 ;  /* 0x000000f800007988 */ /* 0x0041e8000800040c */
[----:B------:R1:W2:Y:S01]  /*4050*/  @!P1 LDG.E.U16 R250, desc[UR14][R172.64] ;  /* 0x0000000eacfa9981 */ /* 0x0002a2000c1e1500 */
[----:B0-----:R-:W-:Y:S01]  /*4060*/  PRMT R248, RZ, 0x7610, R248 ;  /* 0x00007610fff87816 */ /* 0x001fe200000000f8 */
[----:B-1----:R-:W-:-:S02]  /*4070*/  IMAD.MOV.U32 R172, RZ, RZ, R2 ;  /* 0x000000ffffac7224 */ /* 0x002fc400078e0002 */
[----:B------:R-:W-:Y:S02]  /*4080*/  IMAD.MOV.U32 R173, RZ, RZ, R3 ;  /* 0x000000ffffad7224 */ /* 0x000fe400078e0003 */
[----:B------:R-:W-:Y:S01]  /*4090*/  IMAD.WIDE R2, R87, 0x2, R172 ;  /* 0x0000000257027825 */ /* 0x000fe200078e02ac */
[----:B----4-:R0:W-:Y:S04]  /*40a0*/  STS.U16 [R0+UR12+0x400], R246 ;  /* 0x000400f600007988 */ /* 0x0101e8000800040c */
[----:B------:R1:W4:Y:S01]  /*40b0*/  @!P1 LDG.E.U16 R248, desc[UR14][R2.64] ;  /* 0x0000000e02f89981 */ /* 0x000322000c1e1500 */
[----:B0-----:R-:W-:Y:S01]  /*40c0*/  PRMT R246, RZ, 0x7610, R246 ;  /* 0x00007610fff67816 */ /* 0x001fe200000000f6 */
[----:B-1----:R-:W-:Y:S02]  /*40d0*/  IMAD.MOV.U32 R2, RZ, RZ, R4 ;  /* 0x000000ffff027224 */ /* 0x002fe400078e0004 */
[----:B------:R-:W-:-:S02]  /*40e0*/  IMAD.MOV.U32 R3, RZ, RZ, R5 ;  /* 0x000000ffff037224 */ /* 0x000fc400078e0005 */
[----:B------:R-:W-:-:S05]  /*40f0*/  IMAD.WIDE R4, R87, 0x2, R2 ;  /* 0x0000000257047825 */ /* 0x000fca00078e0202 */
[----:B------:R-:W4:Y:S04]  /*4100*/  @!P1 LDG.E.U16 R246, desc[UR14][R4.64] ;  /* 0x0000000e04f69981 */ /* 0x000f28000c1e1500 */
[----:B---3--:R-:W-:Y:S04]  /*4110*/  STS.U16 [R0+UR12+0x800], R207 ;  /* 0x000800cf00007988 */ /* 0x008fe8000800040c */
[----:B-----5:R-:W-:Y:S04]  /*4120*/  STS.U16 [R0+UR12+0xc00], R213 ;  /* 0x000c00d500007988 */ /* 0x020fe8000800040c */
[----:B------:R-:W-:Y:S04]  /*4130*/  STS.U16 [R0+UR12+0x1000], R227 ;  /* 0x001000e300007988 */ /* 0x000fe8000800040c */
        /* <DEDUP_REMOVED lines=33> */
[----:B------:R-:W-:Y:S01]  /*4350*/  STS.U16 [R0+UR12+0x3800], R236 ;  /* 0x003800ec00007988 */ /* 0x000fe2000800040c */
[----:B------:R-:W-:Y:S01]  /*4360*/  UMOV UR4, UR13 ;  /* 0x0000000d00047c82 */ /* 0x000fe20008000000 */
[----:B------:R-:W-:Y:S01]  /*4370*/  UMOV UR5, 0x40000040 ;  /* 0x4000004000057882 */ /* 0x000fe20000000000 */
[----:B------:R-:W-:Y:S01]  /*4380*/  UMOV UR7, 0x40000040 ;  /* 0x4000004000077882 */ /* 0x000fe20000000000 */
        /* <DEDUP_REMOVED lines=8> */
[----:B--2---:R-:W-:Y:S04]  /*4410*/  STS.U16 [R176+UR12+0x3d00], R250 ;  /* 0x003d00fab0007988 */ /* 0x004fe8000800040c */
[----:B------:R-:W-:Y:S04]  /*4420*/  STS.U16 [R178+UR12+0x2200], R192 ;  /* 0x002200c0b2007988 */ /* 0x000fe8000800040c */
[----:B------:R-:W-:Y:S04]  /*4430*/  STS.U16 [R178+UR12+0x2600], R200 ;  /* 0x002600c8b2007988 */ /* 0x000fe8000800040c */
[----:B------:R-:W-:Y:S04]  /*4440*/  STS.U16 [R178+UR12+0x2a00], R208 ;  /* 0x002a00d0b2007988 */ /* 0x000fe8000800040c */
[----:B------:R0:W-:Y:S04]  /*4450*/  STS.U16 [R178+UR12+0x2e00], R216 ;  /* 0x002e00d8b2007988 */ /* 0x0001e8000800040c */
[----:B------:R-:W-:Y:S04]  /*4460*/  STS.U16 [R178+UR12+0x3200], R224 ;  /* 0x003200e0b2007988 */ /* 0x000fe8000800040c */
[----:B------:R-:W-:Y:S04]  /*4470*/  STS.U16 [R178+UR12+0x3600], R232 ;  /* 0x003600e8b2007988 */ /* 0x000fe8000800040c */
[----:B------:R-:W-:Y:S04]  /*4480*/  STS.U16 [R178+UR12+0x3a00], R240 ;  /* 0x003a00f0b2007988 */ /* 0x000fe8000800040c */
[----:B----4-:R-:W-:Y:S04]  /*4490*/  STS.U16 [R178+UR12+0x3e00], R248 ;  /* 0x003e00f8b2007988 */ /* 0x010fe8000800040c */
[----:B------:R-:W-:Y:S04]  /*44a0*/  STS.U16 [R180+UR12+0x2300], R194 ;  /* 0x002300c2b4007988 */ /* 0x000fe8000800040c */
[----:B------:R-:W-:Y:S04]  /*44b0*/  STS.U16 [R180+UR12+0x2700], R202 ;  /* 0x002700cab4007988 */ /* 0x000fe8000800040c */
[----:B------:R1:W-:Y:S04]  /*44c0*/  STS.U16 [R180+UR12+0x2b00], R210 ;  /* 0x002b00d2b4007988 */ /* 0x0003e8000800040c */
[----:B------:R2:W-:Y:S04]  /*44d0*/  STS.U16 [R180+UR12+0x2f00], R218 ;  /* 0x002f00dab4007988 */ /* 0x0005e8000800040c */
[----:B------:R3:W-:Y:S04]  /*44e0*/  STS.U16 [R180+UR12+0x3300], R226 ;  /* 0x003300e2b4007988 */ /* 0x0007e8000800040c */
[----:B------:R3:W-:Y:S04]  /*44f0*/  STS.U16 [R180+UR12+0x3700], R234 ;  /* 0x003700eab4007988 */ /* 0x0007e8000800040c */
[----:B------:R3:W-:Y:S04]  /*4500*/  STS.U16 [R180+UR12+0x3b00], R242 ;  /* 0x003b00f2b4007988 */ /* 0x0007e8000800040c */
[----:B------:R3:W-:Y:S01]  /*4510*/  STS.U16 [R180+UR12+0x3f00], R246 ;  /* 0x003f00f6b4007988 */ /* 0x0007e2000800040c */
[----:B------:R4:W-:Y:S06]  /*4520*/  MEMBAR.ALL.CTA ;  /* 0x0000000000007992 */ /* 0x0009ec0000008000 */
[----:B----4-:R-:W4:Y:S02]  /*4530*/  FENCE.VIEW.ASYNC.S ;  /* 0x00000000000073c6 */ /* 0x010f240000000000 */
[----:B----4-:R-:W-:Y:S06]  /*4540*/  BAR.SYNC.DEFER_BLOCKING 0x0 ;  /* 0x0000000000007b1d */ /* 0x010fec0000010000 */
[----:B------:R-:W-:-:S06]  /*4550*/  WARPGROUP.ARRIVE ;  /* 0x00000000000079c5 */ /* 0x000fcc0000000000 */
[----:B------:R-:W-:Y:S04]  /*4560*/  HGMMA.64x64x16.F32 R24, gdesc[UR4].tnspA, R24 ;  /* 0x20e00000041879f0 */ /* 0x000fe80008700818 */
[----:B------:R-:W-:Y:S04]  /*4570*/  HGMMA.64x64x16.F32 R24, gdesc[UR8].tnspA, R24 ;  /* 0x20e00000081879f0 */ /* 0x000fe80008700818 */
[----:B------:R-:W-:Y:S01]  /*4580*/  HGMMA.64x64x16.F32 R24, gdesc[UR20].tnspA, R24 ;  /* 0x20e00000141879f0 */ /* 0x000fe20008700818 */
[----:B------:R-:W-:-:S04]  /*4590*/  IMAD.WIDE R4, R88, 0x2, R2 ;  /* 0x0000000258047825 */ /* 0x000fc800078e0202 */
[----:B------:R-:W-:-:S04]  /*45a0*/  IMAD.WIDE R2, R88, 0x2, R172 ;  /* 0x0000000258027825 */ /* 0x000fc800078e02ac */
[----:B------:R-:W-:-:S04]  /*45b0*/  IMAD.WIDE R172, R88, 0x2, R170 ;  /* 0x0000000258ac7825 */ /* 0x000fc800078e02aa */
[----:B------:R-:W-:-:S04]  /*45c0*/  IMAD.WIDE R170, R88, 0x2, R168 ;  /* 0x0000000258aa7825 */ /* 0x000fc800078e02a8 */
[----:B------:R-:W-:Y:S01]  /*45d0*/  IMAD.WIDE R168, R88, 0x2, R166 ;  /* 0x0000000258a87825 */ /* 0x000fe200078e02a6 */
[----:B------:R-:W-:Y:S03]  /*45e0*/  HGMMA.64x64x16.F32 R24, gdesc[UR24].tnspA, R24, gsb0 ;  /* 0x20e00000181879f0 */ /* 0x000fe60008000818 */
[----:B------:R-:W-:Y:S02]  /*45f0*/  VIADD R174, R174, 0xffffffff ;  /* 0xffffffffaeae7836 */ /* 0x000fe40000000000 */
[----:B------:R-:W-:-:S04]  /*4600*/  IMAD.WIDE R166, R88, 0x2, R164 ;  /* 0x0000000258a67825 */ /* 0x000fc800078e02a4 */
[----:B------:R-:W-:Y:S01]  /*4610*/  IMAD.WIDE R164, R88, 0x2, R162 ;  /* 0x0000000258a47825 */ /* 0x000fe200078e02a2 */
[----:B------:R-:W-:-:S03]  /*4620*/  ISETP.NE.U32.AND P0, PT, R174, RZ, PT ;  /* 0x000000ffae00720c */ /* 0x000fc60003f05070 */
[----:B------:R-:W-:-:S04]  /*4630*/  IMAD.WIDE R162, R88, 0x2, R160 ;  /* 0x0000000258a27825 */ /* 0x000fc800078e02a0 */
        /* <DEDUP_REMOVED lines=8> */
[----:B0-----:R-:W-:-:S04]  /*46c0*/  IMAD.WIDE R216, R88, 0x2, R140 ;  /* 0x0000000258d87825 */ /* 0x001fc800078e028c */
[----:B------:R-:W-:-:S04]  /*46d0*/  IMAD.WIDE R144, R88, 0x2, R142 ;  /* 0x0000000258907825 */ /* 0x000fc800078e028e */
[----:B------:R-:W-:-:S04]  /*46e0*/  IMAD.WIDE R140, R88, 0x2, R138 ;  /* 0x00000002588c7825 */ /* 0x000fc800078e028a */
[----:B------:R-:W-:-:S04]  /*46f0*/  IMAD.WIDE R142, R88, 0x2, R134 ;  /* 0x00000002588e7825 */ /* 0x000fc800078e0286 */
[----:B------:R-:W-:Y:S01]  /*4700*/  IMAD.WIDE R138, R88, 0x2, R126 ;  /* 0x00000002588a7825 */ /* 0x000fe200078e027e */
[----:B------:R-:W-:-:S03]  /*4710*/  UIADD3 UR16, UR16, -0x40, URZ ;  /* 0xffffffc010107890 */ /* 0x000fc6000fffe03f */
[----:B------:R-:W-:-:S04]  /*4720*/  IMAD.WIDE R134, R88, 0x2, R128 ;  /* 0x0000000258867825 */ /* 0x000fc800078e0280 */
[----:B------:R-:W-:-:S04]  /*4730*/  IMAD.WIDE R126, R88, 0x2, R124 ;  /* 0x00000002587e7825 */ /* 0x000fc800078e027c */
[----:B------:R-:W-:Y:S01]  /*4740*/  IMAD.WIDE R128, R88, 0x2, R118 ;  /* 0x0000000258807825 */ /* 0x000fe200078e0276 */
[----:B------:R-:W-:-:S03]  /*4750*/  WARPGROUP.DEPBAR.LE gsb0, 0x0 ;  /* 0x00008000000079c5 */ /* 0x000fc60000010000 */
[----:B------:R-:W-:-:S04]  /*4760*/  IMAD.WIDE R124, R88, 0x2, R112 ;  /* 0x00000002587c7825 */ /* 0x000fc800078e0270 */
[----:B------:R-:W-:-:S04]  /*4770*/  IMAD.WIDE R214, R88, 0x2, R136 ;  /* 0x0000000258d67825 */ /* 0x000fc800078e0288 */
[----:B-1----:R-:W-:-:S04]  /*4780*/  IMAD.WIDE R210, R88, 0x2, R132 ;  /* 0x0000000258d27825 */ /* 0x002fc800078e0284 */
[----:B------:R-:W-:-:S04]  /*4790*/  IMAD.WIDE R122, R88, 0x2, R122 ;  /* 0x00000002587a7825 */ /* 0x000fc800078e027a */
[----:B------:R-:W-:-:S04]  /*47a0*/  IMAD.WIDE R114, R88, 0x2, R114 ;  /* 0x0000000258727825 */ /* 0x000fc800078e0272 */
[----:B------:R-:W-:-:S04]  /*47b0*/  IMAD.WIDE R116, R88, 0x2, R116 ;  /* 0x0000000258747825 */ /* 0x000fc800078e0274 */
[----:B------:R-:W-:-:S04]  /*47c0*/  IMAD.WIDE R132, R88, 0x2, R130 ;  /* 0x0000000258847825 */ /* 0x000fc800078e0282 */
[----:B------:R-:W-:Y:S02]  /*47d0*/  IMAD.MOV.U32 R130, RZ, RZ, R128 ;  /* 0x000000ffff827224 */ /* 0x000fe400078e0080 */
[----:B------:R-:W-:Y:S02]  /*47e0*/  IMAD.MOV.U32 R186, RZ, RZ, R124 ;  /* 0x000000ffffba7224 */ /* 0x000fe400078e007c */
[----:B--2---:R-:W-:Y:S02]  /*47f0*/  IMAD.MOV.U32 R218, RZ, RZ, R217 ;  /* 0x000000ffffda7224 */ /* 0x004fe400078e00d9 */
[----:B------:R-:W-:Y:S02]  /*4800*/  IMAD.MOV.U32 R212, RZ, RZ, R215 ;  /* 0x000000ffffd47224 */ /* 0x000fe400078e00d7 */
[----:B------:R-:W-:Y:S02]  /*4810*/  IMAD.MOV.U32 R208, RZ, RZ, R211 ;  /* 0x000000ffffd07224 */ /* 0x000fe400078e00d3 */
[----:B------:R-:W-:-:S04]  /*4820*/  IMAD.WIDE R136, R88, 0x2, R120 ;  /* 0x0000000258887825 */ /* 0x000fc800078e0278 */
[----:B------:R-:W-:Y:S02]  /*4830*/  IMAD.MOV.U32 R128, RZ, RZ, R122 ;  /* 0x000000ffff807224 */ /* 0x000fe400078e007a */
[----:B------:R-:W-:Y:S02]  /*4840*/  IMAD.MOV.U32 R131, RZ, RZ, R123 ;  /* 0x000000ffff837224 */ /* 0x000fe400078e007b */
[----:B------:R-:W-:-:S04]  /*4850*/  IMAD.WIDE R110, R107, 0x2, R110 ;  /* 0x000000026b6e7825 */ /* 0x000fc800078e026e */
[----:B------:R-:W-:Y:S02]  /*4860*/  IMAD.MOV.U32 R192, RZ, RZ, R114 ;  /* 0x000000ffffc07224 */ /* 0x000fe400078e0072 */
[----:B------:R-:W-:Y:S02]  /*4870*/  IMAD.MOV.U32 R190, RZ, RZ, R115 ;  /* 0x000000ffffbe7224 */ /* 0x000fe400078e0073 */
[----:B------:R-:W-:Y:S02]  /*4880*/  IMAD.MOV.U32 R124, RZ, RZ, R116 ;  /* 0x000000ffff7c7224 */ /* 0x000fe400078e0074 */
[----:B------:R-:W-:Y:S01]  /*4890*/  IMAD.MOV.U32 R188, RZ, RZ, R117 ;  /* 0x000000ffffbc7224 */ /* 0x000fe200078e0075 */
[----:B---3--:R-:W-:Y:S06]  /*48a0*/  @P0 BRA `(.L_x_1) ;  /* 0xffffffe400400947 */ /* 0x008fec000383ffff */
[----:B------:R-:W-:Y:S02]  /*48b0*/  F2FP.F16.F32.PACK_AB R51, R55, R51 ;  /* 0x000000333733723e */ /* 0x000fe400000000ff */
[----:B------:R-:W-:Y:S02]  /*48c0*/  F2FP.F16.F32.PACK_AB R50, R54, R50 ;  /* 0x000000323632723e */ /* 0x000fe400000000ff */
[----:B------:R-:W-:Y:S02]  /*48d0*/  F2FP.F16.F32.PACK_AB R49, R53, R49 ;  /* 0x000000313531723e */ /* 0x000fe400000000ff */
[----:B------:R-:W-:Y:S02]  /*48e0*/  F2FP.F16.F32.PACK_AB R48, R52, R48 ;  /* 0x000000303430723e */ /* 0x000fe400000000ff */
[----:B------:R-:W-:Y:S02]  /*48f0*/  F2FP.F16.F32.PACK_AB R43, R47, R43 ;  /* 0x0000002b2f2b723e */ /* 0x000fe400000000ff */
[----:B------:R-:W-:-:S02]  /*4900*/  F2FP.F16.F32.PACK_AB R42, R46, R42 ;  /* 0x0000002a2e2a723e */ /* 0x000fc400000000ff */
        /* <DEDUP_REMOVED lines=9> */
[----:B------:R-:W-:-:S07]  /*49a0*/  F2FP.F16.F32.PACK_AB R24, R28, R24 ;  /* 0x000000181c18723e */ /* 0x000fce00000000ff */
.L_x_0:
[----:B------:R-:W-:Y:S01]  /*49b0*/  BAR.SYNC.DEFER_BLOCKING 0x0 ;  /* 0x0000000000007b1d */ /* 0x000fe20000010000 */
[C---:B------:R-:W-:Y:S02]  /*49c0*/  IMAD.SHL.U32 R2, R73.reuse, 0x80, RZ ;  /* 0x0000008049027824 */ /* 0x040fe400078e00ff */
[C---:B------:R-:W-:Y:S02]  /*49d0*/  IMAD.SHL.U32 R0, R73.reuse, 0x10, RZ ;  /* 0x0000001049007824 */ /* 0x040fe400078e00ff */
[----:B------:R-:W-:Y:S01]  /*49e0*/  IMAD.SHL.U32 R73, R73, 0x8, RZ ;  /* 0x0000000849497824 */ /* 0x000fe200078e00ff */
[----:B------:R-:W-:Y:S01]  /*49f0*/  LOP3.LUT R3, R2, 0x400, RZ, 0xc0, !PT ;  /* 0x0000040002037812 */ /* 0x000fe200078ec0ff */
[----:B------:R-:W-:Y:S01]  /*4a00*/  ULDC.64 UR6, c[0x0][0x228] ;  /* 0x00008a0000067ab9 */ /* 0x000fe20000000a00 */
[----:B------:R-:W-:Y:S01]  /*4a10*/  LOP3.LUT R2, R0, 0x70, RZ, 0xc0, !PT ;  /* 0x0000007000027812 */ /* 0x000fe200078ec0ff */
[----:B------:R-:W-:Y:S01]  /*4a20*/  ULDC UR4, c[0x0][0x244] ;  /* 0x0000910000047ab9 */ /* 0x000fe20000000800 */
[----:B------:R-:W-:-:S02]  /*4a30*/  LOP3.LUT R73, R73, 0x380, RZ, 0xc0, !PT ;  /* 0x0000038049497812 */ /* 0x000fc400078ec0ff */
[----:B------:R-:W-:Y:S02]  /*4a40*/  IADD3 R2, R3, UR12, R2 ;  /* 0x0000000c03027c10 */ /* 0x000fe4000fffe002 */
[----:B------:R-:W-:Y:S02]  /*4a50*/  LOP3.LUT R44, R0, 0x7f0, RZ, 0xc0, !PT ;  /* 0x000007f0002c7812 */ /* 0x000fe400078ec0ff */
[C---:B------:R-:W-:Y:S01]  /*4a60*/  ISETP.GE.AND P0, PT, R6.reuse, UR6, PT ;  /* 0x0000000606007c0c */ /* 0x040fe2000bf06270 */
[----:B------:R-:W-:Y:S01]  /*4a70*/  IMAD.IADD R73, R73, 0x1, R2 ;  /* 0x0000000149497824 */ /* 0x000fe200078e0202 */
[----:B------:R-:W-:Y:S01]  /*4a80*/  ULDC UR6, c[0x0][0x248] ;  /* 0x0000920000067ab9 */ /* 0x000fe20000000800 */
[----:B------:R-:W-:Y:S01]  /*4a90*/  IMAD R6, R6, UR4, RZ ;  /* 0x0000000406067c24 */ /* 0x000fe2000f8e02ff */
[----:B------:R-:W-:Y:S01]  /*4aa0*/  ULDC.64 UR4, c[0x0][0x220] ;  /* 0x0000880000047ab9 */ /* 0x000fe20000000a00 */
[C---:B------:R-:W-:Y:S01]  /*4ab0*/  ISETP.LT.AND P1, PT, R70.reuse, UR7, !P0 ;  /* 0x0000000746007c0c */ /* 0x040fe2000c721270 */
[----:B------:R-:W-:Y:S01]  /*4ac0*/  IMAD R70, R70, UR6, RZ ;  /* 0x0000000646467c24 */ /* 0x000fe2000f8e02ff */
[C---:B------:R-:W-:Y:S01]  /*4ad0*/  ISETP.LT.AND P4, PT, R69.reuse, UR7, !P0 ;  /* 0x0000000745007c0c */ /* 0x040fe2000c781270 */
[----:B------:R-:W-:Y:S01]  /*4ae0*/  STSM.16.M88.4 [R73], R24 ;  /* 0x0000001849007844 */ /* 0x000fe20000000200 */
[----:B------:R-:W-:Y:S01]  /*4af0*/  BAR.SYNC.DEFER_BLOCKING 0x0 ;  /* 0x0000000000007b1d */ /* 0x000fe20000010000 */
[----:B------:R-:W-:Y:S01]  /*4b00*/  LEA R53, P2, R6, UR4, 0x1 ;  /* 0x0000000406357c11 */ /* 0x000fe2000f8408ff */
[----:B------:R-:W-:-:S03]  /*4b10*/  IMAD R69, R69, UR6, RZ ;  /* 0x0000000645457c24 */ /* 0x000fc6000f8e02ff */
[----:B------:R-:W-:Y:S02]  /*4b20*/  LEA.HI.X.SX32 R55, R6, UR5, 0x1, P2 ;  /* 0x0000000506377c11 */ /* 0x000fe400090f0eff */
[CC--:B------:R-:W-:Y:S02]  /*4b30*/  LEA R2, P2, R70.reuse, R53.reuse, 0x1 ;  /* 0x0000003546027211 */ /* 0x0c0fe400078408ff */
[C---:B------:R-:W-:Y:S02]  /*4b40*/  LEA R4, P3, R69.reuse, R53, 0x1 ;  /* 0x0000003545047211 */ /* 0x040fe400078608ff */
[-C--:B------:R-:W-:Y:S02]  /*4b50*/  LEA.HI.X.SX32 R3, R70, R55.reuse, 0x1, P2 ;  /* 0x0000003746037211 */ /* 0x080fe400010f0eff */
[C---:B------:R-:W-:Y:S01]  /*4b60*/  ISETP.LT.AND P2, PT, R68.reuse, UR7, !P0 ;  /* 0x0000000744007c0c */ /* 0x040fe2000c741270 */
[----:B------:R-:W-:Y:S01]  /*4b70*/  IMAD R68, R68, UR6, RZ ;  /* 0x0000000644447c24 */ /* 0x000fe2000f8e02ff */
[----:B------:R-:W-:-:S02]  /*4b80*/  LEA.HI.X.SX32 R5, R69, R55, 0x1, P3 ;  /* 0x0000003745057211 */ /* 0x000fc400018f0eff */
[C---:B------:R-:W-:Y:S01]  /*4b90*/  ISETP.LT.AND P3, PT, R67.reuse, UR7, !P0 ;  /* 0x0000000743007c0c */ /* 0x040fe2000c761270 */
[----:B------:R-:W-:Y:S01]  /*4ba0*/  IMAD R67, R67, UR6, RZ ;  /* 0x0000000643437c24 */ /* 0x000fe2000f8e02ff */
[----:B------:R-:W0:Y:S01]  /*4bb0*/  LDS.128 R32, [R44+UR12] ;  /* 0x0000000c2c207984 */ /* 0x000e220008000c00 */
[----:B------:R-:W-:Y:S06]  /*4bc0*/  BAR.SYNC.DEFER_BLOCKING 0x0 ;  /* 0x0000000000007b1d */ /* 0x000fec0000010000 */
[----:B------:R1:W-:Y:S02]  /*4bd0*/  STSM.16.M88.4 [R73], R36 ;  /* 0x0000002449007844 */ /* 0x0003e40000000200 */
[----:B------:R-:W-:Y:S01]  /*4be0*/  BAR.SYNC.DEFER_BLOCKING 0x0 ;  /* 0x0000000000007b1d */ /* 0x000fe20000010000 */
[----:B0-----:R-:W-:-:S02]  /*4bf0*/  PRMT R0, R32, 0x7632, R0 ;  /* 0x0000763220007816 */ /* 0x001fc40000000000 */
[----:B------:R-:W-:Y:S02]  /*4c00*/  PRMT R6, R34, 0x7632, R6 ;  /* 0x0000763222067816 */ /* 0x000fe40000000006 */
[----:B-1----:R-:W-:-:S04]  /*4c10*/  LEA R38, P5, R67, R53, 0x1 ;  /* 0x0000003543267211 */ /* 0x002fc800078a08ff */
[----:B------:R-:W-:Y:S01]  /*4c20*/  LEA.HI.X.SX32 R39, R67, R55, 0x1, P5 ;  /* 0x0000003743277211 */ /* 0x000fe200028f0eff */
[----:B------:R-:W0:Y:S01]  /*4c30*/  LDS.128 R28, [R44+UR12] ;  /* 0x0000000c2c1c7984 */ /* 0x000e220008000c00 */
[----:B------:R-:W-:Y:S06]  /*4c40*/  BAR.SYNC.DEFER_BLOCKING 0x0 ;  /* 0x0000000000007b1d */ /* 0x000fec0000010000 */
[----:B------:R-:W-:Y:S02]  /*4c50*/  STSM.16.M88.4 [R73], R40 ;  /* 0x0000002849007844 */ /* 0x000fe40000000200 */
[----:B------:R-:W-:Y:S06]  /*4c60*/  BAR.SYNC.DEFER_BLOCKING 0x0 ;  /* 0x0000000000007b1d */ /* 0x000fec0000010000 */
[----:B------:R-:W1:Y:S02]  /*4c70*/  LDS.128 R24, [R44+UR12] ;  /* 0x0000000c2c187984 */ /* 0x000e640008000c00 */
[----:B------:R-:W-:Y:S06]  /*4c80*/  BAR.SYNC.DEFER_BLOCKING 0x0 ;  /* 0x0000000000007b1d */ /* 0x000fec0000010000 */
[----:B------:R-:W-:Y:S02]  /*4c90*/  STSM.16.M88.4 [R73], R48 ;  /* 0x0000003049007844 */ /* 0x000fe40000000200 */
[----:B------:R-:W-:Y:S06]  /*4ca0*/  BAR.SYNC.DEFER_BLOCKING 0x0 ;  /* 0x0000000000007b1d */ /* 0x000fec0000010000 */
[----:B------:R2:W-:Y:S01]  /*4cb0*/  @P1 STG.E.U16 desc[UR14][R2.64], R32 ;  /* 0x0000002002001986 */ /* 0x0005e2000c10150e */
[----:B------:R-:W-:-:S03]  /*4cc0*/  LEA R36, P1, R68, R53, 0x1 ;  /* 0x0000003544247211 */ /* 0x000fc600078208ff */
[----:B------:R3:W-:Y:S01]  /*4cd0*/  @P4 STG.E.U16 desc[UR14][R4.64], R33 ;  /* 0x0000002104004986 */ /* 0x0007e2000c10150e */
[C---:B------:R-:W-:Y:S01]  /*4ce0*/  ISETP.LT.AND P4, PT, R66.reuse, UR7, !P0 ;  /* 0x0000000742007c0c */ /* 0x040fe2000c781270 */
[----:B------:R-:W-:Y:S01]  /*4cf0*/  IMAD R66, R66, UR6, RZ ;  /* 0x0000000642427c24 */ /* 0x000fe2000f8e02ff */
[----:B------:R-:W-:Y:S01]  /*4d00*/  LEA.HI.X.SX32 R37, R68, R55, 0x1, P1 ;  /* 0x0000003744257211 */ /* 0x000fe200008f0eff */
[----:B------:R-:W4:Y:S01]  /*4d10*/  LDS.128 R44, [R44+UR12] ;  /* 0x0000000c2c2c7984 */ /* 0x000f220008000c00 */
[C---:B------:R-:W-:Y:S01]  /*4d20*/  ISETP.LT.AND P1, PT, R65.reuse, UR7, !P0 ;  /* 0x0000000741007c0c */ /* 0x040fe2000c721270 */
[----:B------:R-:W-:Y:S01]  /*4d30*/  IMAD R65, R65, UR6, RZ ;  /* 0x0000000641417c24 */ /* 0x000fe2000f8e02ff */
[CC--:B--2---:R-:W-:Y:S01]  /*4d40*/  LEA R2, P6, R66.reuse, R53.reuse, 0x1 ;  /* 0x0000003542027211 */ /* 0x0c4fe200078c08ff */
[----:B------:R-:W-:Y:S03]  /*4d50*/  @P2 STG.E.U16 desc[UR14][R36.64], R34 ;  /* 0x0000002224002986 */ /* 0x000fe6000c10150e */
[----:B---3--:R-:W-:Y:S01]  /*4d60*/  LEA R4, P2, R65, R53, 0x1 ;  /* 0x0000003541047211 */ /* 0x008fe200078408ff */
[----:B------:R2:W-:Y:S01]  /*4d70*/  @P3 STG.E.U16 desc[UR14][R38.64], R35 ;  /* 0x0000002326003986 */ /* 0x0005e2000c10150e */
[----:B------:R-:W-:-:S02]  /*4d80*/  LEA.HI.X.SX32 R3, R66, R55, 0x1, P6 ;  /* 0x0000003742037211 */ /* 0x000fc400030f0eff */
[----:B------:R-:W-:Y:S02]  /*4d90*/  LEA.HI.X.SX32 R5, R65, R55, 0x1, P2 ;  /* 0x0000003741057211 */ /* 0x000fe400010f0eff */
[C---:B------:R-:W-:Y:S01]  /*4da0*/  ISETP.LT.AND P2, PT, R64.reuse, UR7, !P0 ;  /* 0x0000000740007c0c */ /* 0x040fe2000c741270 */
[----:B------:R-:W-:Y:S01]  /*4db0*/  IMAD R64, R64, UR6, RZ ;  /* 0x0000000640407c24 */ /* 0x000fe2000f8e02ff */
[----:B------:R3:W-:Y:S01]  /*4dc0*/  @P4 STG.E.U16 desc[UR14][R2.64], R0 ;  /* 0x0000000002004986 */ /* 0x0007e2000c10150e */
[----:B------:R-:W-:Y:S02]  /*4dd0*/  PRMT R33, R33, 0x7632, R33 ;  /* 0x0000763221217816 */ /* 0x000fe40000000021 */
[C---:B------:R-:W-:Y:S01]  /*4de0*/  ISETP.LT.AND P4, PT, R63.reuse, UR7, !P0 ;  /* 0x000000073f007c0c */ /* 0x040fe2000c781270 */
[----:B------:R-:W-:Y:S01]  /*4df0*/  IMAD R63, R63, UR6, RZ ;  /* 0x000000063f3f7c24 */ /* 0x000fe2000f8e02ff */
[C---:B------:R-:W-:Y:S01]  /*4e00*/  ISETP.LT.AND P3, PT, R62.reuse, UR7, !P0 ;  /* 0x000000073e007c0c */ /* 0x040fe2000c761270 */
[----:B------:R-:W-:Y:S01]  /*4e10*/  IMAD R62, R62, UR6, RZ ;  /* 0x000000063e3e7c24 */ /* 0x000fe2000f8e02ff */
[-C--:B------:R-:W-:Y:S01]  /*4e20*/  LEA R32, P6, R64, R53.reuse, 0x1 ;  /* 0x0000003540207211 */ /* 0x080fe200078c08ff */
[----:B------:R5:W-:Y:S01]  /*4e30*/  @P1 STG.E.U16 desc[UR14][R4.64], R33 ;  /* 0x0000002104001986 */ /* 0x000be2000c10150e */
[C---:B------:R-:W-:Y:S01]  /*4e40*/  ISETP.LT.AND P1, PT, R61.reuse, UR7, !P0 ;  /* 0x000000073d007c0c */ /* 0x040fe2000c721270 */
[----:B------:R-:W-:Y:S01]  /*4e50*/  IMAD R61, R61, UR6, RZ ;  /* 0x000000063d3d7c24 */ /* 0x000fe2000f8e02ff */
[----:B--2---:R-:W-:Y:S01]  /*4e60*/  PRMT R35, R35, 0x7632, R35 ;  /* 0x0000763223237816 */ /* 0x004fe20000000023 */
[----:B---3--:R-:W-:Y:S01]  /*4e70*/  IMAD R0, R22, UR6, RZ ;  /* 0x0000000616007c24 */ /* 0x008fe2000f8e02ff */
[----:B------:R-:W-:-:S04]  /*4e80*/  LEA R2, P5, R63, R53, 0x1 ;  /* 0x000000353f027211 */ /* 0x000fc800078a08ff */
[----:B------:R-:W-:Y:S02]  /*4e90*/  LEA.HI.X.SX32 R3, R63, R55, 0x1, P5 ;  /* 0x000000373f037211 */ /* 0x000fe400028f0eff */
[----:B------:R-:W-:Y:S02]  /*4ea0*/  LEA R34, P5, R61, R53, 0x1 ;  /* 0x000000353d227211 */ /* 0x000fe400078a08ff */
[----:B-----5:R-:W-:Y:S02]  /*4eb0*/  LEA.HI.X.SX32 R33, R64, R55, 0x1, P6 ;  /* 0x0000003740217211 */ /* 0x020fe400030f0eff */
[----:B------:R-:W-:-:S03]  /*4ec0*/  LEA R4, P6, R62, R53, 0x1 ;  /* 0x000000353e047211 */ /* 0x000fc600078c08ff */
[----:B------:R2:W-:Y:S01]  /*4ed0*/  @P2 STG.E.U16 desc[UR14][R32.64], R6 ;  /* 0x0000000620002986 */ /* 0x0005e2000c10150e */
[----:B------:R-:W-:Y:S02]  /*4ee0*/  LEA.HI.X.SX32 R5, R62, R55, 0x1, P6 ;  /* 0x000000373e057211 */ /* 0x000fe400030f0eff */
[C---:B------:R-:W-:Y:S01]  /*4ef0*/  ISETP.LT.AND P2, PT, R59.reuse, UR7, !P0 ;  /* 0x000000073b007c0c */ /* 0x040fe2000c741270 */
[----:B------:R3:W-:Y:S01]  /*4f00*/  @P4 STG.E.U16 desc[UR14][R2.64], R35 ;  /* 0x0000002302004986 */ /* 0x0007e2000c10150e */
[----:B------:R-:W-:Y:S01]  /*4f10*/  IMAD R59, R59, UR6, RZ ;  /* 0x000000063b3b7c24 */ /* 0x000fe2000f8e02ff */
[C---:B------:R-:W-:Y:S01]  /*4f20*/  ISETP.LT.AND P4, PT, R58.reuse, UR7, !P0 ;  /* 0x000000073a007c0c */ /* 0x040fe2000c781270 */
[----:B------:R-:W-:Y:S01]  /*4f30*/  IMAD R58, R58, UR6, RZ ;  /* 0x000000063a3a7c24 */ /* 0x000fe2000f8e02ff */
[----:B0-----:R0:W-:Y:S01]  /*4f40*/  @P3 STG.E.U16 desc[UR14][R4.64], R28 ;  /* 0x0000001c04003986 */ /* 0x0011e2000c10150e */
[C---:B------:R-:W-:Y:S01]  /*4f50*/  ISETP.LT.AND P3, PT, R60.reuse, UR7, !P0 ;  /* 0x000000073c007c0c */ /* 0x040fe2000c761270 */
[----:B------:R-:W-:Y:S01]  /*4f60*/  IMAD R60, R60, UR6, RZ ;  /* 0x000000063c3c7c24 */ /* 0x000fe2000f8e02ff */
[----:B--2---:R-:W-:-:S02]  /*4f70*/  PRMT R6, R28, 0x7632, R6 ;  /* 0x000076321c067816 */ /* 0x004fc40000000006 */
[----:B------:R-:W-:Y:S02]  /*4f80*/  PRMT R32, R30, 0x7632, R32 ;  /* 0x000076321e207816 */ /* 0x000fe40000000020 */
[----:B---3--:R-:W-:Y:S02]  /*4f90*/  LEA.HI.X.SX32 R35, R61, R55, 0x1, P5 ;  /* 0x000000373d237211 */ /* 0x008fe400028f0eff */
[CC--:B------:R-:W-:Y:S02]  /*4fa0*/  LEA R2, P5, R59.reuse, R53.reuse, 0x1 ;  /* 0x000000353b027211 */ /* 0x0c0fe400078a08ff */
[-C--:B0-----:R-:W-:Y:S01]  /*4fb0*/  LEA R4, P6, R58, R53.reuse, 0x1 ;  /* 0x000000353a047211 */ /* 0x081fe200078c08ff */
[----:B------:R-:W-:Y:S01]  /*4fc0*/  @P1 STG.E.U16 desc[UR14][R34.64], R29 ;  /* 0x0000001d22001986 */ /* 0x000fe2000c10150e */
[----:B------:R-:W-:Y:S02]  /*4fd0*/  LEA R36, P1, R60, R53, 0x1 ;  /* 0x000000353c247211 */ /* 0x000fe400078208ff */
[----:B------:R-:W-:-:S02]  /*4fe0*/  LEA.HI.X.SX32 R3, R59, R55, 0x1, P5 ;  /* 0x000000373b037211 */ /* 0x000fc400028f0eff */
[-C--:B------:R-:W-:Y:S02]  /*4ff0*/  LEA.HI.X.SX32 R37, R60, R55.reuse, 0x1, P1 ;  /* 0x000000373c257211 */ /* 0x080fe400008f0eff */
[C---:B------:R-:W-:Y:S01]  /*5000*/  ISETP.LT.AND P1, PT, R57.reuse, UR7, !P0 ;  /* 0x0000000739007c0c */ /* 0x040fe2000c721270 */
[----:B------:R-:W-:Y:S01]  /*5010*/  IMAD R57, R57, UR6, RZ ;  /* 0x0000000639397c24 */ /* 0x000fe2000f8e02ff */
[----:B------:R-:W-:Y:S01]  /*5020*/  LEA.HI.X.SX32 R5, R58, R55, 0x1, P6 ;  /* 0x000000373a057211 */ /* 0x000fe200030f0eff */
[----:B------:R-:W-:Y:S03]  /*5030*/  @P3 STG.E.U16 desc[UR14][R36.64], R30 ;  /* 0x0000001e24003986 */ /* 0x000fe6000c10150e */
[----:B------:R-:W-:Y:S01]  /*5040*/  LEA R28, P3, R57, R53, 0x1 ;  /* 0x00000035391c7211 */ /* 0x000fe200078608ff */
[----:B------:R0:W-:Y:S01]  /*5050*/  @P2 STG.E.U16 desc[UR14][R2.64], R31 ;  /* 0x0000001f02002986 */ /* 0x0001e2000c10150e */
[C---:B------:R-:W-:Y:S01]  /*5060*/  ISETP.LT.AND P2, PT, R56.reuse, UR7, !P0 ;  /* 0x0000000738007c0c */ /* 0x040fe2000c741270 */
[----:B------:R-:W-:-:S02]  /*5070*/  IMAD R56, R56, UR6, RZ ;  /* 0x0000000638387c24 */ /* 0x000fc4000f8e02ff */
[----:B------:R2:W-:Y:S01]  /*5080*/  @P4 STG.E.U16 desc[UR14][R4.64], R6 ;  /* 0x0000000604004986 */ /* 0x0005e2000c10150e */
[C---:B------:R-:W-:Y:S01]  /*5090*/  ISETP.LT.AND P4, PT, R23.reuse, UR7, !P0 ;  /* 0x0000000717007c0c */ /* 0x040fe2000c781270 */
[----:B------:R-:W-:Y:S01]  /*50a0*/  IMAD R23, R23, UR6, RZ ;  /* 0x0000000617177c24 */ /* 0x000fe2000f8e02ff */
[----:B0-----:R-:W-:Y:S02]  /*50b0*/  PRMT R3, R29, 0x7632, R3 ;  /* 0x000076321d037816 */ /* 0x001fe40000000003 */
[----:B------:R-:W-:Y:S02]  /*50c0*/  LEA.HI.X.SX32 R29, R57, R55, 0x1, P3 ;  /* 0x00000037391d7211 */ /* 0x000fe400018f0eff */
[-C--:B------:R-:W-:Y:S01]  /*50d0*/  LEA R2, P6, R56, R53.reuse, 0x1 ;  /* 0x0000003538027211 */ /* 0x080fe200078c08ff */
[----:B--2---:R-:W-:Y:S01]  /*50e0*/  IMAD R6, R18, UR6, RZ ;  /* 0x0000000612067c24 */ /* 0x004fe2000f8e02ff */
[----:B------:R-:W-:Y:S01]  /*50f0*/  ISETP.LT.AND P3, PT, R22, UR7, !P0 ;  /* 0x0000000716007c0c */ /* 0x000fe2000c761270 */
[----:B------:R0:W-:Y:S01]  /*5100*/  @P1 STG.E.U16 desc[UR14][R28.64], R3 ;  /* 0x000000031c001986 */ /* 0x0001e2000c10150e */
[C---:B------:R-:W-:Y:S01]  /*5110*/  ISETP.LT.AND P1, PT, R21.reuse, UR7, !P0 ;  /* 0x0000000715007c0c */ /* 0x040fe2000c721270 */
[----:B------:R-:W-:Y:S01]  /*5120*/  IMAD R21, R21, UR6, RZ ;  /* 0x0000000615157c24 */ /* 0x000fe2000f8e02ff */
[----:B------:R-:W-:-:S02]  /*5130*/  LEA R4, P5, R23, R53, 0x1 ;  /* 0x0000003517047211 */ /* 0x000fc400078a08ff */
[----:B------:R-:W-:Y:S02]  /*5140*/  PRMT R31, R31, 0x7632, R31 ;  /* 0x000076321f1f7816 */ /* 0x000fe4000000001f */
[-C--:B------:R-:W-:Y:S02]  /*5150*/  LEA.HI.X.SX32 R5, R23, R55.reuse, 0x1, P5 ;  /* 0x0000003717057211 */ /* 0x080fe400028f0eff */
[----:B0-----:R-:W-:Y:S02]  /*5160*/  LEA.HI.X.SX32 R3, R56, R55, 0x1, P6 ;  /* 0x0000003738037211 */ /* 0x001fe400030f0eff */
[CC--:B------:R-:W-:Y:S02]  /*5170*/  LEA R22, P6, R0.reuse, R53.reuse, 0x1 ;  /* 0x0000003500167211 */ /* 0x0c0fe400078c08ff */
[C---:B------:R-:W-:Y:S01]  /*5180*/  LEA R28, P5, R21.reuse, R53, 0x1 ;  /* 0x00000035151c7211 */ /* 0x040fe200078a08ff */
[----:B------:R0:W-:Y:S01]  /*5190*/  @P2 STG.E.U16 desc[UR14][R2.64], R32 ;  /* 0x0000002002002986 */ /* 0x0001e2000c10150e */
[-C--:B------:R-:W-:Y:S01]  /*51a0*/  LEA.HI.X.SX32 R23, R0, R55.reuse, 0x1, P6 ;  /* 0x0000003700177211 */ /* 0x080fe200030f0eff */
[C---:B------:R-:W-:Y:S01]  /*51b0*/  IMAD R0, R20.reuse, UR6, RZ ;  /* 0x0000000614007c24 */ /* 0x040fe2000f8e02ff */
[----:B------:R-:W-:Y:S01]  /*51c0*/  ISETP.LT.AND P2, PT, R20, UR7, !P0 ;  /* 0x0000000714007c0c */ /* 0x000fe2000c741270 */
[----:B------:R2:W-:Y:S01]  /*51d0*/  @P4 STG.E.U16 desc[UR14][R4.64], R31 ;  /* 0x0000001f04004986 */ /* 0x0005e2000c10150e */
[----:B------:R-:W-:-:S02]  /*51e0*/  LEA.HI.X.SX32 R29, R21, R55, 0x1, P5 ;  /* 0x00000037151d7211 */ /* 0x000fc400028f0eff */
[C---:B------:R-:W-:Y:S01]  /*51f0*/  LEA R20, P6, R0.reuse, R53, 0x1 ;  /* 0x0000003500147211 */ /* 0x040fe200078c08ff */
[----:B-1----:R1:W-:Y:S01]  /*5200*/  @P3 STG.E.U16 desc[UR14][R22.64], R24 ;  /* 0x0000001816003986 */ /* 0x0023e2000c10150e */
[C---:B------:R-:W-:Y:S01]  /*5210*/  ISETP.LT.AND P3, PT, R19.reuse, UR7, !P0 ;  /* 0x0000000713007c0c */ /* 0x040fe2000c761270 */
[----:B------:R-:W-:Y:S01]  /*5220*/  IMAD R19, R19, UR6, RZ ;  /* 0x0000000613137c24 */ /* 0x000fe2000f8e02ff */
[C---:B------:R-:W-:Y:S01]  /*5230*/  ISETP.LT.AND P4, PT, R17.reuse, UR7, !P0 ;  /* 0x0000000711007c0c */ /* 0x040fe2000c781270 */
[----:B------:R3:W-:Y:S01]  /*5240*/  @P1 STG.E.U16 desc[UR14][R28.64], R25 ;  /* 0x000000191c001986 */ /* 0x0007e2000c10150e */
[----:B------:R-:W-:Y:S01]  /*5250*/  LEA.HI.X.SX32 R21, R0, R55, 0x1, P6 ;  /* 0x0000003700157211 */ /* 0x000fe200030f0eff */
[----:B------:R-:W-:Y:S01]  /*5260*/  IMAD R17, R17, UR6, RZ ;  /* 0x0000000611117c24 */ /* 0x000fe2000f8e02ff */
[----:B------:R-:W-:Y:S01]  /*5270*/  ISETP.LT.AND P1, PT, R18, UR7, !P0 ;  /* 0x0000000712007c0c */ /* 0x000fe2000c721270 */
[----:B------:R-:W-:Y:S01]  /*5280*/  IMAD R0, R14, UR6, RZ ;  /* 0x000000060e007c24 */ /* 0x000fe2000f8e02ff */
[-C--:B0-----:R-:W-:Y:S01]  /*5290*/  LEA R2, P5, R19, R53.reuse, 0x1 ;  /* 0x0000003513027211 */ /* 0x081fe200078a08ff */
[----:B------:R-:W-:Y:S01]  /*52a0*/  @P2 STG.E.U16 desc[UR14][R20.64], R26 ;  /* 0x0000001a14002986 */ /* 0x000fe2000c10150e */
[----:B--2---:R-:W-:-:S02]  /*52b0*/  LEA R4, P6, R6, R53, 0x1 ;  /* 0x0000003506047211 */ /* 0x004fc400078c08ff */
[----:B------:R-:W-:Y:S02]  /*52c0*/  LEA R18, P2, R17, R53, 0x1 ;  /* 0x0000003511127211 */ /* 0x000fe400078408ff */
[-C--:B------:R-:W-:Y:S02]  /*52d0*/  LEA.HI.X.SX32 R3, R19, R55.reuse, 0x1, P5 ;  /* 0x0000003713037211 */ /* 0x080fe400028f0eff */
[----:B-1----:R-:W-:Y:S02]  /*52e0*/  PRMT R24, R24, 0x7632, R24 ;  /* 0x0000763218187816 */ /* 0x002fe40000000018 */
[-C--:B------:R-:W-:Y:S01]  /*52f0*/  LEA.HI.X.SX32 R5, R6, R55.reuse, 0x1, P6 ;  /* 0x0000003706057211 */ /* 0x080fe200030f0eff */
[----:B------:R0:W-:Y:S01]  /*5300*/  @P3 STG.E.U16 desc[UR14][R2.64], R27 ;  /* 0x0000001b02003986 */ /* 0x0001e2000c10150e */
[----:B------:R-:W-:Y:S02]  /*5310*/  LEA.HI.X.SX32 R19, R17, R55, 0x1, P2 ;  /* 0x0000003711137211 */ /* 0x000fe400010f0eff */
[----:B---3--:R-:W-:Y:S01]  /*5320*/  PRMT R25, R25, 0x7632, R25 ;  /* 0x0000763219197816 */ /* 0x008fe20000000019 */
[----:B------:R1:W-:Y:S01]  /*5330*/  @P1 STG.E.U16 desc[UR14][R4.64], R24 ;  /* 0x0000001804001986 */ /* 0x0003e2000c10150e */
[C---:B------:R-:W-:Y:S01]  /*5340*/  ISETP.LT.AND P2, PT, R16.reuse, UR7, !P0 ;  /* 0x0000000710007c0c */ /* 0x040fe2000c741270 */
[----:B------:R-:W-:Y:S01]  /*5350*/  IMAD R16, R16, UR6, RZ ;  /* 0x0000000610107c24 */ /* 0x000fe2000f8e02ff */
[----:B------:R-:W-:Y:S01]  /*5360*/  ISETP.LT.AND P1, PT, R13, UR7, !P0 ;  /* 0x000000070d007c0c */ /* 0x000fe2000c721270 */
[----:B------:R2:W-:Y:S01]  /*5370*/  @P4 STG.E.U16 desc[UR14][R18.64], R25 ;  /* 0x0000001912004986 */ /* 0x0005e2000c10150e */
[C---:B------:R-:W-:Y:S01]  /*5380*/  ISETP.LT.AND P4, PT, R15.reuse, UR7, !P0 ;  /* 0x000000070f007c0c */ /* 0x040fe2000c781270 */
[----:B------:R-:W-:Y:S01]  /*5390*/  IMAD R15, R15, UR6, RZ ;  /* 0x000000060f0f7c24 */ /* 0x000fe2000f8e02ff */
[----:B------:R-:W-:Y:S01]  /*53a0*/  ISETP.LT.AND P3, PT, R14, UR7, !P0 ;  /* 0x000000070e007c0c */ /* 0x000fe2000c761270 */
[----:B------:R-:W-:Y:S01]  /*53b0*/  IMAD R13, R13, UR6, RZ ;  /* 0x000000060d0d7c24 */ /* 0x000fe2000f8e02ff */
[----:B0-----:R-:W-:-:S02]  /*53c0*/  LEA R2, P6, R16, R53, 0x1 ;  /* 0x0000003510027211 */ /* 0x001fc400078c08ff */
[----:B------:R-:W-:Y:S02]  /*53d0*/  PRMT R6, R26, 0x7632, R6 ;  /* 0x000076321a067816 */ /* 0x000fe40000000006 */
[----:B-1----:R-:W-:Y:S02]  /*53e0*/  LEA R4, P5, R15, R53, 0x1 ;  /* 0x000000350f047211 */ /* 0x002fe400078a08ff */
[-C--:B------:R-:W-:Y:S01]  /*53f0*/  LEA.HI.X.SX32 R3, R16, R55.reuse, 0x1, P6 ;  /* 0x0000003710037211 */ /* 0x080fe200030f0eff */
[----:B--2---:R-:W-:Y:S01]  /*5400*/  IMAD R18, R8, UR6, RZ ;  /* 0x0000000608127c24 */ /* 0x004fe2000f8e02ff */
[----:B------:R-:W-:Y:S01]  /*5410*/  PRMT R27, R27, 0x7632, R27 ;  /* 0x000076321b1b7816 */ /* 0x000fe2000000001b */
[----:B------:R-:W-:Y:S01]  /*5420*/  IMAD R19, R7, UR6, RZ ;  /* 0x0000000607137c24 */ /* 0x000fe2000f8e02ff */
[----:B------:R-:W-:Y:S01]  /*5430*/  LEA.HI.X.SX32 R5, R15, R55, 0x1, P5 ;  /* 0x000000370f057211 */ /* 0x000fe200028f0eff */
[----:B------:R-:W-:Y:S01]  /*5440*/  @P2 STG.E.U16 desc[UR14][R2.64], R6 ;  /* 0x0000000602002986 */ /* 0x000fe2000c10150e */
[----:B------:R-:W-:-:S02]  /*5450*/  LEA R14, P6, R0, R53, 0x1 ;  /* 0x00000035000e7211 */ /* 0x000fc400078c08ff */
[C---:B------:R-:W-:Y:S01]  /*5460*/  LEA R16, P5, R13.reuse, R53, 0x1 ;  /* 0x000000350d107211 */ /* 0x040fe200078a08ff */
[----:B------:R0:W-:Y:S01]  /*5470*/  @P4 STG.E.U16 desc[UR14][R4.64], R27 ;  /* 0x0000001b04004986 */ /* 0x0001e2000c10150e */
[-C--:B------:R-:W-:Y:S01]  /*5480*/  LEA.HI.X.SX32 R15, R0, R55.reuse, 0x1, P6 ;  /* 0x00000037000f7211 */ /* 0x080fe200030f0eff */
[----:B------:R-:W-:Y:S01]  /*5490*/  IMAD R0, R10, UR6, RZ ;  /* 0x000000060a007c24 */ /* 0x000fe2000f8e02ff */
[----:B------:R-:W-:Y:S02]  /*54a0*/  LEA.HI.X.SX32 R17, R13, R55, 0x1, P5 ;  /* 0x000000370d117211 */ /* 0x000fe400028f0eff */
[C---:B------:R-:W-:Y:S01]  /*54b0*/  ISETP.LT.AND P4, PT, R11.reuse, UR7, !P0 ;  /* 0x000000070b007c0c */ /* 0x040fe2000c781270 */
[----:B------:R-:W-:Y:S01]  /*54c0*/  IMAD R11, R11, UR6, RZ ;  /* 0x000000060b0b7c24 */ /* 0x000fe2000f8e02ff */
[----:B----4-:R1:W-:Y:S01]  /*54d0*/  @P3 STG.E.U16 desc[UR14][R14.64], R44 ;  /* 0x0000002c0e003986 */ /* 0x0103e2000c10150e */
[C---:B------:R-:W-:Y:S01]  /*54e0*/  ISETP.LT.AND P5, PT, R12.reuse, UR7, !P0 ;  /* 0x000000070c007c0c */ /* 0x040fe2000c7a1270 */
[----:B------:R-:W-:Y:S01]  /*54f0*/  IMAD R12, R12, UR6, RZ ;  /* 0x000000060c0c7c24 */ /* 0x000fe2000f8e02ff */
[----:B------:R-:W-:Y:S01]  /*5500*/  ISETP.LT.AND P3, PT, R10, UR7, !P0 ;  /* 0x000000070a007c0c */ /* 0x000fe2000c761270 */
[----:B------:R2:W-:Y:S01]  /*5510*/  @P1 STG.E.U16 desc[UR14][R16.64], R45 ;  /* 0x0000002d10001986 */ /* 0x0005e2000c10150e */
[-C--:B0-----:R-:W-:Y:S01]  /*5520*/  LEA R4, P1, R11, R53.reuse, 0x1 ;  /* 0x000000350b047211 */ /* 0x081fe200078208ff */
[----:B------:R-:W-:Y:S01]  /*5530*/  IMAD R6, R9, UR6, RZ ;  /* 0x0000000609067c24 */ /* 0x000fe2000f8e02ff */
[----:B------:R-:W-:-:S02]  /*5540*/  LEA R10, P2, R0, R53, 0x1 ;  /* 0x00000035000a7211 */ /* 0x000fc400078408ff */
[----:B------:R-:W-:Y:S02]  /*5550*/  LEA.HI.X.SX32 R5, R11, R55, 0x1, P1 ;  /* 0x000000370b057211 */ /* 0x000fe400008f0eff */
[-C--:B------:R-:W-:Y:S02]  /*5560*/  LEA R2, P6, R12, R53.reuse, 0x1 ;  /* 0x000000350c027211 */ /* 0x080fe400078c08ff */
[----:B-1----:R-:W-:Y:S02]  /*5570*/  LEA R14, P1, R18, R53, 0x1 ;  /* 0x00000035120e7211 */ /* 0x002fe400078208ff */
[-C--:B------:R-:W-:Y:S02]  /*5580*/  LEA.HI.X.SX32 R11, R0, R55.reuse, 0x1, P2 ;  /* 0x00000037000b7211 */ /* 0x080fe400010f0eff */
[----:B------:R-:W-:Y:S02]  /*5590*/  ISETP.LT.AND P2, PT, R9, UR7, !P0 ;  /* 0x0000000709007c0c */ /* 0x000fe4000c741270 */
[----:B------:R-:W-:-:S02]  /*55a0*/  LEA.HI.X.SX32 R15, R18, R55, 0x1, P1 ;  /* 0x00000037120f7211 */ /* 0x000fc400008f0eff */
[----:B------:R-:W-:Y:S02]  /*55b0*/  ISETP.LT.AND P1, PT, R8, UR7, !P0 ;  /* 0x0000000708007c0c */ /* 0x000fe4000c721270 */
[----:B------:R-:W-:Y:S02]  /*55c0*/  ISETP.LT.AND P0, PT, R7, UR7, !P0 ;  /* 0x0000000707007c0c */ /* 0x000fe4000c701270 */
[----:B------:R-:W-:Y:S02]  /*55d0*/  LEA.HI.X.SX32 R3, R12, R55, 0x1, P6 ;  /* 0x000000370c037211 */ /* 0x000fe400030f0eff */
[----:B------:R-:W-:Y:S02]  /*55e0*/  LEA R12, P6, R6, R53, 0x1 ;  /* 0x00000035060c7211 */ /* 0x000fe400078c08ff */
[----:B------:R-:W-:Y:S01]  /*55f0*/  PRMT R44, R44, 0x7632, R44 ;  /* 0x000076322c2c7816 */ /* 0x000fe2000000002c */
[----:B------:R0:W-:Y:S01]  /*5600*/  @P5 STG.E.U16 desc[UR14][R2.64], R46 ;  /* 0x0000002e02005986 */ /* 0x0001e2000c10150e */
[----:B------:R-:W-:-:S02]  /*5610*/  LEA.HI.X.SX32 R13, R6, R55, 0x1, P6 ;  /* 0x00000037060d7211 */ /* 0x000fc400030f0eff */
[----:B--2---:R-:W-:Y:S01]  /*5620*/  PRMT R45, R45, 0x7632, R45 ;  /* 0x000076322d2d7816 */ /* 0x004fe2000000002d */
[----:B------:R0:W-:Y:S01]  /*5630*/  @P4 STG.E.U16 desc[UR14][R4.64], R47 ;  /* 0x0000002f04004986 */ /* 0x0001e2000c10150e */
[----:B------:R-:W-:Y:S02]  /*5640*/  PRMT R0, R46, 0x7632, R0 ;  /* 0x000076322e007816 */ /* 0x000fe40000000000 */
[C---:B------:R-:W-:Y:S01]  /*5650*/  LEA R6, P6, R19.reuse, R53, 0x1 ;  /* 0x0000003513067211 */ /* 0x040fe200078c08ff */
[----:B------:R0:W-:Y:S03]  /*5660*/  @P3 STG.E.U16 desc[UR14][R10.64], R44 ;  /* 0x0000002c0a003986 */ /* 0x0001e6000c10150e */
[----:B------:R-:W-:Y:S01]  /*5670*/  LEA.HI.X.SX32 R7, R19, R55, 0x1, P6 ;  /* 0x0000003713077211 */ /* 0x000fe200030f0eff */
[----:B------:R0:W-:Y:S04]  /*5680*/  @P2 STG.E.U16 desc[UR14][R12.64], R45 ;  /* 0x0000002d0c002986 */ /* 0x0001e8000c10150e */
[----:B------:R0:W-:Y:S01]  /*5690*/  @P1 STG.E.U16 desc[UR14][R14.64], R0 ;  /* 0x000000000e001986 */ /* 0x0001e2000c10150e */
[----:B------:R-:W-:Y:S05]  /*56a0*/  @!P0 EXIT ;  /* 0x000000000000894d */ /* 0x000fea0003800000 */
[----:B0-----:R-:W-:-:S05]  /*56b0*/  PRMT R3, R47, 0x7632, R3 ;  /* 0x000076322f037816 */ /* 0x001fca0000000003 */
[----:B------:R-:W-:Y:S01]  /*56c0*/  STG.E.U16 desc[UR14][R6.64], R3 ;  /* 0x0000000306007986 */ /* 0x000fe2000c10150e */
[----:B------:R-:W-:Y:S05]  /*56d0*/  EXIT ;  /* 0x000000000000794d */ /* 0x000fea0003800000 */
.L_x_2:
[----:B------:R-:W-:-:S00]  /*56e0*/  BRA `(.L_x_2) ;  /* 0xfffffffc00fc7947 */ /* 0x000fc0000383ffff */
[----:B------:R-:W-:-:S00]  /*56f0*/  NOP ;  /* 0x0000000000007918 */ /* 0x000fc00000000000 */
        /* <DEDUP_REMOVED lines=8> */
.L_x_3:


//--------------------- .nv.shared.matmul_kernel  --------------------------
	.section	.nv.shared.matmul_kernel,"aw",@nobits
	.sectionflags	@""
	.align	16
	.zero		1024


//--------------------- .nv.shared.reserved.0     --------------------------
	.section	.nv.shared.reserved.0,"aw",@nobits
	.weak		__nv_reservedSMEM_offset_0_alias
	.size		__nv_reservedSMEM_offset_0_alias, 0, 0
	.other		__nv_reservedSMEM_offset_0_alias,@"STO_CUDA_RESERVED_SHARED STV_DEFAULT"
__nv_reservedSMEM_offset_0_alias:
	.zero		0


//--------------------- .nv.constant0.matmul_kernel --------------------------
	.section	.nv.constant0.matmul_kernel,"a",@progbits
	.sectionflags	@""
	.align	4
.nv.constant0.matmul_kernel:
	.zero		608


//--------------------- SYMBOLS --------------------------

	.type		.nv.reservedSmem.offset0,@object
	.size		.nv.reservedSmem.offset0,0x4
